//
// Generated by NVIDIA NVVM Compiler
//
// Compiler Build ID: CL-36424714
// Cuda compilation tools, release 13.0, V13.0.88
// Based on NVVM 20.0.0
//

.version 9.0
.target sm_100
.address_size 64

	// .globl	_Z6phase1Piii
// _ZZ6phase1PiiiE1s has been demoted
// _ZZ8phase2_1PiiiE1s has been demoted
// _ZZ8phase2_1PiiiE3col has been demoted
// _ZZ8phase2_2PiiiE1s has been demoted
// _ZZ8phase2_2PiiiE3row has been demoted
// _ZZ6phase3PiiiE3col has been demoted
// _ZZ6phase3PiiiE3row has been demoted
// _ZZ6phase3PiiiE6target has been demoted

.visible .entry _Z6phase1Piii(
	.param .u64 .ptr .align 1 _Z6phase1Piii_param_0,
	.param .u32 _Z6phase1Piii_param_1,
	.param .u32 _Z6phase1Piii_param_2
)
{
	.reg .pred 	%p<2>;
	.reg .b32 	%r<117>;
	.reg .b64 	%rd<7>;
	// demoted variable
	.shared .align 4 .b8 _ZZ6phase1PiiiE1s[16384];
	ld.param.u64 	%rd3, [_Z6phase1Piii_param_0];
	ld.param.u32 	%r11, [_Z6phase1Piii_param_1];
	ld.param.u32 	%r12, [_Z6phase1Piii_param_2];
	cvta.to.global.u64 	%rd4, %rd3;
	mov.u32 	%r13, %tid.y;
	mov.u32 	%r14, %tid.x;
	mad.lo.s32 	%r15, %r11, %r12, %r11;
	shl.b32 	%r16, %r15, 6;
	mad.lo.s32 	%r17, %r12, %r13, %r14;
	add.s32 	%r18, %r17, %r16;
	mul.wide.s32 	%rd5, %r18, 4;
	add.s64 	%rd1, %rd4, %rd5;
	ld.global.u32 	%r19, [%rd1];
	shl.b32 	%r20, %r13, 8;
	mov.u32 	%r21, _ZZ6phase1PiiiE1s;
	add.s32 	%r22, %r21, %r20;
	shl.b32 	%r23, %r14, 2;
	add.s32 	%r1, %r22, %r23;
	st.shared.u32 	[%r1], %r19;
	ld.global.u32 	%r24, [%rd1+128];
	st.shared.u32 	[%r1+128], %r24;
	shl.b32 	%r25, %r12, 5;
	add.s32 	%r26, %r18, %r25;
	mul.wide.s32 	%rd6, %r26, 4;
	add.s64 	%rd2, %rd4, %rd6;
	ld.global.u32 	%r27, [%rd2];
	st.shared.u32 	[%r1+8192], %r27;
	ld.global.u32 	%r28, [%rd2+128];
	st.shared.u32 	[%r1+8320], %r28;
	bar.sync 	0;
	add.s32 	%r115, %r22, 8192;
	add.s32 	%r29, %r23, %r21;
	add.s32 	%r114, %r29, 512;
	mov.b32 	%r116, 8192;
$L__BB0_1:
	ld.shared.u32 	%r30, [%r115+-8192];
	ld.shared.u32 	%r31, [%r114+-512];
	add.s32 	%r32, %r31, %r30;
	ld.shared.u32 	%r33, [%r1];
	min.s32 	%r34, %r32, %r33;
	st.shared.u32 	[%r1], %r34;
	ld.shared.u32 	%r35, [%r115+-8192];
	ld.shared.u32 	%r36, [%r114+-384];
	add.s32 	%r37, %r36, %r35;
	ld.shared.u32 	%r38, [%r1+128];
	min.s32 	%r39, %r37, %r38;
	st.shared.u32 	[%r1+128], %r39;
	ld.shared.u32 	%r40, [%r115];
	ld.shared.u32 	%r41, [%r114+-512];
	add.s32 	%r42, %r41, %r40;
	ld.shared.u32 	%r43, [%r1+8192];
	min.s32 	%r44, %r42, %r43;
	st.shared.u32 	[%r1+8192], %r44;
	ld.shared.u32 	%r45, [%r115];
	ld.shared.u32 	%r46, [%r114+-384];
	add.s32 	%r47, %r46, %r45;
	ld.shared.u32 	%r48, [%r1+8320];
	min.s32 	%r49, %r47, %r48;
	st.shared.u32 	[%r1+8320], %r49;
	bar.sync 	0;
	ld.shared.u32 	%r50, [%r115+-8188];
	ld.shared.u32 	%r51, [%r114+-256];
	add.s32 	%r52, %r51, %r50;
	ld.shared.u32 	%r53, [%r1];
	min.s32 	%r54, %r52, %r53;
	st.shared.u32 	[%r1], %r54;
	ld.shared.u32 	%r55, [%r115+-8188];
	ld.shared.u32 	%r56, [%r114+-128];
	add.s32 	%r57, %r56, %r55;
	ld.shared.u32 	%r58, [%r1+128];
	min.s32 	%r59, %r57, %r58;
	st.shared.u32 	[%r1+128], %r59;
	ld.shared.u32 	%r60, [%r115+4];
	ld.shared.u32 	%r61, [%r114+-256];
	add.s32 	%r62, %r61, %r60;
	ld.shared.u32 	%r63, [%r1+8192];
	min.s32 	%r64, %r62, %r63;
	st.shared.u32 	[%r1+8192], %r64;
	ld.shared.u32 	%r65, [%r115+4];
	ld.shared.u32 	%r66, [%r114+-128];
	add.s32 	%r67, %r66, %r65;
	ld.shared.u32 	%r68, [%r1+8320];
	min.s32 	%r69, %r67, %r68;
	st.shared.u32 	[%r1+8320], %r69;
	bar.sync 	0;
	ld.shared.u32 	%r70, [%r115+-8184];
	ld.shared.u32 	%r71, [%r114];
	add.s32 	%r72, %r71, %r70;
	ld.shared.u32 	%r73, [%r1];
	min.s32 	%r74, %r72, %r73;
	st.shared.u32 	[%r1], %r74;
	ld.shared.u32 	%r75, [%r115+-8184];
	ld.shared.u32 	%r76, [%r114+128];
	add.s32 	%r77, %r76, %r75;
	ld.shared.u32 	%r78, [%r1+128];
	min.s32 	%r79, %r77, %r78;
	st.shared.u32 	[%r1+128], %r79;
	ld.shared.u32 	%r80, [%r115+8];
	ld.shared.u32 	%r81, [%r114];
	add.s32 	%r82, %r81, %r80;
	ld.shared.u32 	%r83, [%r1+8192];
	min.s32 	%r84, %r82, %r83;
	st.shared.u32 	[%r1+8192], %r84;
	ld.shared.u32 	%r85, [%r115+8];
	ld.shared.u32 	%r86, [%r114+128];
	add.s32 	%r87, %r86, %r85;
	ld.shared.u32 	%r88, [%r1+8320];
	min.s32 	%r89, %r87, %r88;
	st.shared.u32 	[%r1+8320], %r89;
	bar.sync 	0;
	ld.shared.u32 	%r90, [%r115+-8180];
	ld.shared.u32 	%r91, [%r114+256];
	add.s32 	%r92, %r91, %r90;
	ld.shared.u32 	%r93, [%r1];
	min.s32 	%r94, %r92, %r93;
	st.shared.u32 	[%r1], %r94;
	ld.shared.u32 	%r95, [%r115+-8180];
	ld.shared.u32 	%r96, [%r114+384];
	add.s32 	%r97, %r96, %r95;
	ld.shared.u32 	%r98, [%r1+128];
	min.s32 	%r99, %r97, %r98;
	st.shared.u32 	[%r1+128], %r99;
	ld.shared.u32 	%r100, [%r115+12];
	ld.shared.u32 	%r101, [%r114+256];
	add.s32 	%r102, %r101, %r100;
	ld.shared.u32 	%r103, [%r1+8192];
	min.s32 	%r104, %r102, %r103;
	st.shared.u32 	[%r1+8192], %r104;
	ld.shared.u32 	%r105, [%r115+12];
	ld.shared.u32 	%r106, [%r114+384];
	add.s32 	%r107, %r106, %r105;
	ld.shared.u32 	%r108, [%r1+8320];
	min.s32 	%r109, %r107, %r108;
	st.shared.u32 	[%r1+8320], %r109;
	bar.sync 	0;
	add.s32 	%r116, %r116, 16;
	add.s32 	%r115, %r115, 16;
	add.s32 	%r114, %r114, 1024;
	setp.ne.s32 	%p1, %r116, 8448;
	@%p1 bra 	$L__BB0_1;
	ld.shared.u32 	%r110, [%r1];
	st.global.u32 	[%rd1], %r110;
	ld.shared.u32 	%r111, [%r1+128];
	st.global.u32 	[%rd1+128], %r111;
	ld.shared.u32 	%r112, [%r1+8192];
	st.global.u32 	[%rd2], %r112;
	ld.shared.u32 	%r113, [%r1+8320];
	st.global.u32 	[%rd2+128], %r113;
	ret;

}
	// .globl	_Z8phase2_1Piii
.visible .entry _Z8phase2_1Piii(
	.param .u64 .ptr .align 1 _Z8phase2_1Piii_param_0,
	.param .u32 _Z8phase2_1Piii_param_1,
	.param .u32 _Z8phase2_1Piii_param_2
)
{
	.reg .pred 	%p<3>;
	.reg .b32 	%r<123>;
	.reg .b64 	%rd<11>;
	// demoted variable
	.shared .align 4 .b8 _ZZ8phase2_1PiiiE1s[16384];
	// demoted variable
	.shared .align 4 .b8 _ZZ8phase2_1PiiiE3col[16384];
	ld.param.u64 	%rd3, [_Z8phase2_1Piii_param_0];
	ld.param.u32 	%r11, [_Z8phase2_1Piii_param_1];
	ld.param.u32 	%r12, [_Z8phase2_1Piii_param_2];
	mov.u32 	%r1, %ctaid.x;
	setp.eq.s32 	%p1, %r1, %r11;
	@%p1 bra 	$L__BB1_4;
	cvta.to.global.u64 	%rd4, %rd3;
	mov.u32 	%r14, %tid.y;
	mov.u32 	%r15, %tid.x;
	shl.b32 	%r16, %r11, 6;
	mad.lo.s32 	%r17, %r16, %r12, %r16;
	mad.lo.s32 	%r18, %r12, %r14, %r15;
	add.s32 	%r19, %r18, %r17;
	mul.wide.s32 	%rd5, %r19, 4;
	add.s64 	%rd6, %rd4, %rd5;
	ld.global.u32 	%r20, [%rd6];
	shl.b32 	%r21, %r14, 8;
	mov.u32 	%r22, _ZZ8phase2_1PiiiE1s;
	add.s32 	%r23, %r22, %r21;
	shl.b32 	%r24, %r15, 2;
	add.s32 	%r25, %r23, %r24;
	st.shared.u32 	[%r25], %r20;
	mul.lo.s32 	%r26, %r1, %r12;
	shl.b32 	%r27, %r26, 6;
	add.s32 	%r28, %r27, %r16;
	add.s32 	%r29, %r18, %r28;
	mul.wide.s32 	%rd7, %r29, 4;
	add.s64 	%rd1, %rd4, %rd7;
	ld.global.u32 	%r30, [%rd1];
	mov.u32 	%r31, _ZZ8phase2_1PiiiE3col;
	add.s32 	%r32, %r31, %r21;
	add.s32 	%r2, %r32, %r24;
	st.shared.u32 	[%r2], %r30;
	ld.global.u32 	%r33, [%rd6+128];
	st.shared.u32 	[%r25+128], %r33;
	ld.global.u32 	%r34, [%rd1+128];
	st.shared.u32 	[%r2+128], %r34;
	shl.b32 	%r35, %r12, 5;
	add.s32 	%r36, %r18, %r35;
	add.s32 	%r37, %r36, %r17;
	mul.wide.s32 	%rd8, %r37, 4;
	add.s64 	%rd9, %rd4, %rd8;
	ld.global.u32 	%r38, [%rd9];
	st.shared.u32 	[%r25+8192], %r38;
	add.s32 	%r39, %r36, %r28;
	mul.wide.s32 	%rd10, %r39, 4;
	add.s64 	%rd2, %rd4, %rd10;
	ld.global.u32 	%r40, [%rd2];
	st.shared.u32 	[%r2+8192], %r40;
	ld.global.u32 	%r41, [%rd9+128];
	st.shared.u32 	[%r25+8320], %r41;
	ld.global.u32 	%r42, [%rd2+128];
	st.shared.u32 	[%r2+8320], %r42;
	bar.sync 	0;
	add.s32 	%r121, %r32, 8192;
	add.s32 	%r43, %r24, %r22;
	add.s32 	%r120, %r43, 512;
	mov.b32 	%r122, 8192;
$L__BB1_2:
	ld.shared.u32 	%r44, [%r2];
	ld.shared.u32 	%r45, [%r121+-8192];
	ld.shared.u32 	%r46, [%r120+-512];
	add.s32 	%r47, %r46, %r45;
	min.s32 	%r48, %r44, %r47;
	st.shared.u32 	[%r2], %r48;
	ld.shared.u32 	%r49, [%r2+128];
	ld.shared.u32 	%r50, [%r121+-8192];
	ld.shared.u32 	%r51, [%r120+-384];
	add.s32 	%r52, %r51, %r50;
	min.s32 	%r53, %r49, %r52;
	st.shared.u32 	[%r2+128], %r53;
	ld.shared.u32 	%r54, [%r2+8192];
	ld.shared.u32 	%r55, [%r121];
	add.s32 	%r56, %r46, %r55;
	min.s32 	%r57, %r54, %r56;
	st.shared.u32 	[%r2+8192], %r57;
	ld.shared.u32 	%r58, [%r2+8320];
	ld.shared.u32 	%r59, [%r121];
	add.s32 	%r60, %r51, %r59;
	min.s32 	%r61, %r58, %r60;
	st.shared.u32 	[%r2+8320], %r61;
	bar.sync 	0;
	ld.shared.u32 	%r62, [%r2];
	ld.shared.u32 	%r63, [%r121+-8188];
	ld.shared.u32 	%r64, [%r120+-256];
	add.s32 	%r65, %r64, %r63;
	min.s32 	%r66, %r62, %r65;
	st.shared.u32 	[%r2], %r66;
	ld.shared.u32 	%r67, [%r2+128];
	ld.shared.u32 	%r68, [%r121+-8188];
	ld.shared.u32 	%r69, [%r120+-128];
	add.s32 	%r70, %r69, %r68;
	min.s32 	%r71, %r67, %r70;
	st.shared.u32 	[%r2+128], %r71;
	ld.shared.u32 	%r72, [%r2+8192];
	ld.shared.u32 	%r73, [%r121+4];
	add.s32 	%r74, %r64, %r73;
	min.s32 	%r75, %r72, %r74;
	st.shared.u32 	[%r2+8192], %r75;
	ld.shared.u32 	%r76, [%r2+8320];
	ld.shared.u32 	%r77, [%r121+4];
	add.s32 	%r78, %r69, %r77;
	min.s32 	%r79, %r76, %r78;
	st.shared.u32 	[%r2+8320], %r79;
	bar.sync 	0;
	ld.shared.u32 	%r80, [%r2];
	ld.shared.u32 	%r81, [%r121+-8184];
	ld.shared.u32 	%r82, [%r120];
	add.s32 	%r83, %r82, %r81;
	min.s32 	%r84, %r80, %r83;
	st.shared.u32 	[%r2], %r84;
	ld.shared.u32 	%r85, [%r2+128];
	ld.shared.u32 	%r86, [%r121+-8184];
	ld.shared.u32 	%r87, [%r120+128];
	add.s32 	%r88, %r87, %r86;
	min.s32 	%r89, %r85, %r88;
	st.shared.u32 	[%r2+128], %r89;
	ld.shared.u32 	%r90, [%r2+8192];
	ld.shared.u32 	%r91, [%r121+8];
	add.s32 	%r92, %r82, %r91;
	min.s32 	%r93, %r90, %r92;
	st.shared.u32 	[%r2+8192], %r93;
	ld.shared.u32 	%r94, [%r2+8320];
	ld.shared.u32 	%r95, [%r121+8];
	add.s32 	%r96, %r87, %r95;
	min.s32 	%r97, %r94, %r96;
	st.shared.u32 	[%r2+8320], %r97;
	bar.sync 	0;
	ld.shared.u32 	%r98, [%r2];
	ld.shared.u32 	%r99, [%r121+-8180];
	ld.shared.u32 	%r100, [%r120+256];
	add.s32 	%r101, %r100, %r99;
	min.s32 	%r102, %r98, %r101;
	st.shared.u32 	[%r2], %r102;
	ld.shared.u32 	%r103, [%r2+128];
	ld.shared.u32 	%r104, [%r121+-8180];
	ld.shared.u32 	%r105, [%r120+384];
	add.s32 	%r106, %r105, %r104;
	min.s32 	%r107, %r103, %r106;
	st.shared.u32 	[%r2+128], %r107;
	ld.shared.u32 	%r108, [%r2+8192];
	ld.shared.u32 	%r109, [%r121+12];
	add.s32 	%r110, %r100, %r109;
	min.s32 	%r111, %r108, %r110;
	st.shared.u32 	[%r2+8192], %r111;
	ld.shared.u32 	%r112, [%r2+8320];
	ld.shared.u32 	%r113, [%r121+12];
	add.s32 	%r114, %r105, %r113;
	min.s32 	%r115, %r112, %r114;
	st.shared.u32 	[%r2+8320], %r115;
	bar.sync 	0;
	add.s32 	%r122, %r122, 16;
	add.s32 	%r121, %r121, 16;
	add.s32 	%r120, %r120, 1024;
	setp.ne.s32 	%p2, %r122, 8448;
	@%p2 bra 	$L__BB1_2;
	ld.shared.u32 	%r116, [%r2];
	st.global.u32 	[%rd1], %r116;
	ld.shared.u32 	%r117, [%r2+128];
	st.global.u32 	[%rd1+128], %r117;
	ld.shared.u32 	%r118, [%r2+8192];
	st.global.u32 	[%rd2], %r118;
	ld.shared.u32 	%r119, [%r2+8320];
	st.global.u32 	[%rd2+128], %r119;
$L__BB1_4:
	ret;

}
	// .globl	_Z8phase2_2Piii
.visible .entry _Z8phase2_2Piii(
	.param .u64 .ptr .align 1 _Z8phase2_2Piii_param_0,
	.param .u32 _Z8phase2_2Piii_param_1,
	.param .u32 _Z8phase2_2Piii_param_2
)
{
	.reg .pred 	%p<3>;
	.reg .b32 	%r<123>;
	.reg .b64 	%rd<11>;
	// demoted variable
	.shared .align 4 .b8 _ZZ8phase2_2PiiiE1s[16384];
	// demoted variable
	.shared .align 4 .b8 _ZZ8phase2_2PiiiE3row[16384];
	ld.param.u64 	%rd3, [_Z8phase2_2Piii_param_0];
	ld.param.u32 	%r11, [_Z8phase2_2Piii_param_1];
	ld.param.u32 	%r12, [_Z8phase2_2Piii_param_2];
	mov.u32 	%r1, %ctaid.x;
	setp.eq.s32 	%p1, %r1, %r11;
	@%p1 bra 	$L__BB2_4;
	cvta.to.global.u64 	%rd4, %rd3;
	mov.u32 	%r14, %tid.y;
	mov.u32 	%r15, %tid.x;
	shl.b32 	%r16, %r11, 6;
	mul.lo.s32 	%r17, %r12, %r16;
	add.s32 	%r18, %r17, %r16;
	mad.lo.s32 	%r19, %r12, %r14, %r15;
	add.s32 	%r20, %r19, %r18;
	mul.wide.s32 	%rd5, %r20, 4;
	add.s64 	%rd6, %rd4, %rd5;
	ld.global.u32 	%r21, [%rd6];
	shl.b32 	%r22, %r14, 8;
	mov.u32 	%r23, _ZZ8phase2_2PiiiE1s;
	add.s32 	%r24, %r23, %r22;
	shl.b32 	%r25, %r15, 2;
	add.s32 	%r26, %r24, %r25;
	st.shared.u32 	[%r26], %r21;
	shl.b32 	%r27, %r1, 6;
	add.s32 	%r28, %r17, %r27;
	add.s32 	%r29, %r19, %r28;
	mul.wide.s32 	%rd7, %r29, 4;
	add.s64 	%rd1, %rd4, %rd7;
	ld.global.u32 	%r30, [%rd1];
	mov.u32 	%r31, _ZZ8phase2_2PiiiE3row;
	add.s32 	%r32, %r31, %r22;
	add.s32 	%r2, %r32, %r25;
	st.shared.u32 	[%r2], %r30;
	ld.global.u32 	%r33, [%rd6+128];
	st.shared.u32 	[%r26+128], %r33;
	ld.global.u32 	%r34, [%rd1+128];
	st.shared.u32 	[%r2+128], %r34;
	shl.b32 	%r35, %r12, 5;
	add.s32 	%r36, %r19, %r35;
	add.s32 	%r37, %r36, %r18;
	mul.wide.s32 	%rd8, %r37, 4;
	add.s64 	%rd9, %rd4, %rd8;
	ld.global.u32 	%r38, [%rd9];
	st.shared.u32 	[%r26+8192], %r38;
	add.s32 	%r39, %r36, %r28;
	mul.wide.s32 	%rd10, %r39, 4;
	add.s64 	%rd2, %rd4, %rd10;
	ld.global.u32 	%r40, [%rd2];
	st.shared.u32 	[%r2+8192], %r40;
	ld.global.u32 	%r41, [%rd9+128];
	st.shared.u32 	[%r26+8320], %r41;
	ld.global.u32 	%r42, [%rd2+128];
	st.shared.u32 	[%r2+8320], %r42;
	bar.sync 	0;
	add.s32 	%r121, %r24, 8192;
	add.s32 	%r43, %r25, %r31;
	add.s32 	%r120, %r43, 512;
	mov.b32 	%r122, 8192;
$L__BB2_2:
	ld.shared.u32 	%r44, [%r2];
	ld.shared.u32 	%r45, [%r121+-8192];
	ld.shared.u32 	%r46, [%r120+-512];
	add.s32 	%r47, %r46, %r45;
	min.s32 	%r48, %r44, %r47;
	st.shared.u32 	[%r2], %r48;
	ld.shared.u32 	%r49, [%r2+128];
	ld.shared.u32 	%r50, [%r120+-384];
	add.s32 	%r51, %r50, %r45;
	min.s32 	%r52, %r49, %r51;
	st.shared.u32 	[%r2+128], %r52;
	ld.shared.u32 	%r53, [%r2+8192];
	ld.shared.u32 	%r54, [%r121];
	ld.shared.u32 	%r55, [%r120+-512];
	add.s32 	%r56, %r55, %r54;
	min.s32 	%r57, %r53, %r56;
	st.shared.u32 	[%r2+8192], %r57;
	ld.shared.u32 	%r58, [%r2+8320];
	ld.shared.u32 	%r59, [%r120+-384];
	add.s32 	%r60, %r59, %r54;
	min.s32 	%r61, %r58, %r60;
	st.shared.u32 	[%r2+8320], %r61;
	bar.sync 	0;
	ld.shared.u32 	%r62, [%r2];
	ld.shared.u32 	%r63, [%r121+-8188];
	ld.shared.u32 	%r64, [%r120+-256];
	add.s32 	%r65, %r64, %r63;
	min.s32 	%r66, %r62, %r65;
	st.shared.u32 	[%r2], %r66;
	ld.shared.u32 	%r67, [%r2+128];
	ld.shared.u32 	%r68, [%r120+-128];
	add.s32 	%r69, %r68, %r63;
	min.s32 	%r70, %r67, %r69;
	st.shared.u32 	[%r2+128], %r70;
	ld.shared.u32 	%r71, [%r2+8192];
	ld.shared.u32 	%r72, [%r121+4];
	ld.shared.u32 	%r73, [%r120+-256];
	add.s32 	%r74, %r73, %r72;
	min.s32 	%r75, %r71, %r74;
	st.shared.u32 	[%r2+8192], %r75;
	ld.shared.u32 	%r76, [%r2+8320];
	ld.shared.u32 	%r77, [%r120+-128];
	add.s32 	%r78, %r77, %r72;
	min.s32 	%r79, %r76, %r78;
	st.shared.u32 	[%r2+8320], %r79;
	bar.sync 	0;
	ld.shared.u32 	%r80, [%r2];
	ld.shared.u32 	%r81, [%r121+-8184];
	ld.shared.u32 	%r82, [%r120];
	add.s32 	%r83, %r82, %r81;
	min.s32 	%r84, %r80, %r83;
	st.shared.u32 	[%r2], %r84;
	ld.shared.u32 	%r85, [%r2+128];
	ld.shared.u32 	%r86, [%r120+128];
	add.s32 	%r87, %r86, %r81;
	min.s32 	%r88, %r85, %r87;
	st.shared.u32 	[%r2+128], %r88;
	ld.shared.u32 	%r89, [%r2+8192];
	ld.shared.u32 	%r90, [%r121+8];
	ld.shared.u32 	%r91, [%r120];
	add.s32 	%r92, %r91, %r90;
	min.s32 	%r93, %r89, %r92;
	st.shared.u32 	[%r2+8192], %r93;
	ld.shared.u32 	%r94, [%r2+8320];
	ld.shared.u32 	%r95, [%r120+128];
	add.s32 	%r96, %r95, %r90;
	min.s32 	%r97, %r94, %r96;
	st.shared.u32 	[%r2+8320], %r97;
	bar.sync 	0;
	ld.shared.u32 	%r98, [%r2];
	ld.shared.u32 	%r99, [%r121+-8180];
	ld.shared.u32 	%r100, [%r120+256];
	add.s32 	%r101, %r100, %r99;
	min.s32 	%r102, %r98, %r101;
	st.shared.u32 	[%r2], %r102;
	ld.shared.u32 	%r103, [%r2+128];
	ld.shared.u32 	%r104, [%r120+384];
	add.s32 	%r105, %r104, %r99;
	min.s32 	%r106, %r103, %r105;
	st.shared.u32 	[%r2+128], %r106;
	ld.shared.u32 	%r107, [%r2+8192];
	ld.shared.u32 	%r108, [%r121+12];
	ld.shared.u32 	%r109, [%r120+256];
	add.s32 	%r110, %r109, %r108;
	min.s32 	%r111, %r107, %r110;
	st.shared.u32 	[%r2+8192], %r111;
	ld.shared.u32 	%r112, [%r2+8320];
	ld.shared.u32 	%r113, [%r120+384];
	add.s32 	%r114, %r113, %r108;
	min.s32 	%r115, %r112, %r114;
	st.shared.u32 	[%r2+8320], %r115;
	bar.sync 	0;
	add.s32 	%r122, %r122, 16;
	add.s32 	%r121, %r121, 16;
	add.s32 	%r120, %r120, 1024;
	setp.ne.s32 	%p2, %r122, 8448;
	@%p2 bra 	$L__BB2_2;
	ld.shared.u32 	%r116, [%r2];
	st.global.u32 	[%rd1], %r116;
	ld.shared.u32 	%r117, [%r2+128];
	st.global.u32 	[%rd1+128], %r117;
	ld.shared.u32 	%r118, [%r2+8192];
	st.global.u32 	[%rd2], %r118;
	ld.shared.u32 	%r119, [%r2+8320];
	st.global.u32 	[%rd2+128], %r119;
$L__BB2_4:
	ret;

}
	// .globl	_Z6phase3Piii
.visible .entry _Z6phase3Piii(
	.param .u64 .ptr .align 1 _Z6phase3Piii_param_0,
	.param .u32 _Z6phase3Piii_param_1,
	.param .u32 _Z6phase3Piii_param_2
)
{
	.reg .pred 	%p<5>;
	.reg .b32 	%r<455>;
	.reg .b64 	%rd<15>;
	// demoted variable
	.shared .align 4 .b8 _ZZ6phase3PiiiE3col[16384];
	// demoted variable
	.shared .align 4 .b8 _ZZ6phase3PiiiE3row[16384];
	// demoted variable
	.shared .align 4 .b8 _ZZ6phase3PiiiE6target[16384];
	ld.param.u64 	%rd3, [_Z6phase3Piii_param_0];
	ld.param.u32 	%r24, [_Z6phase3Piii_param_1];
	ld.param.u32 	%r25, [_Z6phase3Piii_param_2];
	mov.u32 	%r1, %ctaid.x;
	setp.eq.s32 	%p1, %r1, %r24;
	mov.u32 	%r2, %ctaid.y;
	setp.eq.s32 	%p2, %r2, %r24;
	or.pred  	%p3, %p1, %p2;
	@%p3 bra 	$L__BB3_4;
	cvta.to.global.u64 	%rd4, %rd3;
	mov.u32 	%r27, %tid.y;
	mov.u32 	%r28, %tid.x;
	mul.lo.s32 	%r29, %r2, %r25;
	shl.b32 	%r30, %r29, 6;
	shl.b32 	%r31, %r1, 6;
	add.s32 	%r32, %r30, %r31;
	mad.lo.s32 	%r33, %r25, %r27, %r28;
	add.s32 	%r34, %r33, %r32;
	mul.wide.s32 	%rd5, %r34, 4;
	add.s64 	%rd1, %rd4, %rd5;
	ld.global.u32 	%r35, [%rd1];
	shl.b32 	%r36, %r27, 8;
	mov.u32 	%r37, _ZZ6phase3PiiiE6target;
	add.s32 	%r38, %r37, %r36;
	shl.b32 	%r39, %r28, 2;
	add.s32 	%r3, %r38, %r39;
	st.shared.u32 	[%r3], %r35;
	shl.b32 	%r40, %r24, 6;
	add.s32 	%r41, %r30, %r40;
	add.s32 	%r42, %r33, %r41;
	mul.wide.s32 	%rd6, %r42, 4;
	add.s64 	%rd7, %rd4, %rd6;
	ld.global.u32 	%r43, [%rd7];
	mov.u32 	%r44, _ZZ6phase3PiiiE3col;
	add.s32 	%r45, %r44, %r36;
	add.s32 	%r46, %r45, %r39;
	st.shared.u32 	[%r46], %r43;
	mad.lo.s32 	%r47, %r40, %r25, %r31;
	add.s32 	%r48, %r33, %r47;
	mul.wide.s32 	%rd8, %r48, 4;
	add.s64 	%rd9, %rd4, %rd8;
	ld.global.u32 	%r49, [%rd9];
	mov.u32 	%r50, _ZZ6phase3PiiiE3row;
	add.s32 	%r51, %r50, %r36;
	add.s32 	%r52, %r51, %r39;
	st.shared.u32 	[%r52], %r49;
	ld.global.u32 	%r53, [%rd1+128];
	st.shared.u32 	[%r3+128], %r53;
	ld.global.u32 	%r54, [%rd7+128];
	st.shared.u32 	[%r46+128], %r54;
	ld.global.u32 	%r55, [%rd9+128];
	st.shared.u32 	[%r52+128], %r55;
	shl.b32 	%r56, %r25, 5;
	add.s32 	%r57, %r33, %r56;
	add.s32 	%r58, %r57, %r32;
	mul.wide.s32 	%rd10, %r58, 4;
	add.s64 	%rd2, %rd4, %rd10;
	ld.global.u32 	%r59, [%rd2];
	st.shared.u32 	[%r3+8192], %r59;
	add.s32 	%r60, %r57, %r41;
	mul.wide.s32 	%rd11, %r60, 4;
	add.s64 	%rd12, %rd4, %rd11;
	ld.global.u32 	%r61, [%rd12];
	st.shared.u32 	[%r46+8192], %r61;
	add.s32 	%r62, %r57, %r47;
	mul.wide.s32 	%rd13, %r62, 4;
	add.s64 	%rd14, %rd4, %rd13;
	ld.global.u32 	%r63, [%rd14];
	st.shared.u32 	[%r52+8192], %r63;
	ld.global.u32 	%r64, [%rd2+128];
	st.shared.u32 	[%r3+8320], %r64;
	ld.global.u32 	%r65, [%rd12+128];
	st.shared.u32 	[%r46+8320], %r65;
	ld.global.u32 	%r66, [%rd14+128];
	st.shared.u32 	[%r52+8320], %r66;
	bar.sync 	0;
	ld.shared.u32 	%r454, [%r3];
	ld.shared.u32 	%r453, [%r3+128];
	ld.shared.u32 	%r452, [%r3+8192];
	ld.shared.u32 	%r451, [%r3+8320];
	add.s32 	%r449, %r45, 8192;
	add.s32 	%r67, %r39, %r50;
	add.s32 	%r448, %r67, 4096;
	mov.b32 	%r450, 8192;
$L__BB3_2:
	.pragma "nounroll";
	ld.shared.u32 	%r68, [%r449+-8192];
	ld.shared.u32 	%r69, [%r448+-4096];
	add.s32 	%r70, %r69, %r68;
	min.s32 	%r71, %r70, %r454;
	ld.shared.u32 	%r72, [%r448+-3968];
	add.s32 	%r73, %r72, %r68;
	min.s32 	%r74, %r73, %r453;
	ld.shared.u32 	%r75, [%r449];
	add.s32 	%r76, %r69, %r75;
	min.s32 	%r77, %r76, %r452;
	add.s32 	%r78, %r72, %r75;
	min.s32 	%r79, %r78, %r451;
	ld.shared.u32 	%r80, [%r449+-8188];
	ld.shared.u32 	%r81, [%r448+-3840];
	add.s32 	%r82, %r81, %r80;
	min.s32 	%r83, %r82, %r71;
	ld.shared.u32 	%r84, [%r448+-3712];
	add.s32 	%r85, %r84, %r80;
	min.s32 	%r86, %r85, %r74;
	ld.shared.u32 	%r87, [%r449+4];
	add.s32 	%r88, %r81, %r87;
	min.s32 	%r89, %r88, %r77;
	add.s32 	%r90, %r84, %r87;
	min.s32 	%r91, %r90, %r79;
	ld.shared.u32 	%r92, [%r449+-8184];
	ld.shared.u32 	%r93, [%r448+-3584];
	add.s32 	%r94, %r93, %r92;
	min.s32 	%r95, %r94, %r83;
	ld.shared.u32 	%r96, [%r448+-3456];
	add.s32 	%r97, %r96, %r92;
	min.s32 	%r98, %r97, %r86;
	ld.shared.u32 	%r99, [%r449+8];
	add.s32 	%r100, %r93, %r99;
	min.s32 	%r101, %r100, %r89;
	add.s32 	%r102, %r96, %r99;
	min.s32 	%r103, %r102, %r91;
	ld.shared.u32 	%r104, [%r449+-8180];
	ld.shared.u32 	%r105, [%r448+-3328];
	add.s32 	%r106, %r105, %r104;
	min.s32 	%r107, %r106, %r95;
	ld.shared.u32 	%r108, [%r448+-3200];
	add.s32 	%r109, %r108, %r104;
	min.s32 	%r110, %r109, %r98;
	ld.shared.u32 	%r111, [%r449+12];
	add.s32 	%r112, %r105, %r111;
	min.s32 	%r113, %r112, %r101;
	add.s32 	%r114, %r108, %r111;
	min.s32 	%r115, %r114, %r103;
	ld.shared.u32 	%r116, [%r449+-8176];
	ld.shared.u32 	%r117, [%r448+-3072];
	add.s32 	%r118, %r117, %r116;
	min.s32 	%r119, %r118, %r107;
	ld.shared.u32 	%r120, [%r448+-2944];
	add.s32 	%r121, %r120, %r116;
	min.s32 	%r122, %r121, %r110;
	ld.shared.u32 	%r123, [%r449+16];
	add.s32 	%r124, %r117, %r123;
	min.s32 	%r125, %r124, %r113;
	add.s32 	%r126, %r120, %r123;
	min.s32 	%r127, %r126, %r115;
	ld.shared.u32 	%r128, [%r449+-8172];
	ld.shared.u32 	%r129, [%r448+-2816];
	add.s32 	%r130, %r129, %r128;
	min.s32 	%r131, %r130, %r119;
	ld.shared.u32 	%r132, [%r448+-2688];
	add.s32 	%r133, %r132, %r128;
	min.s32 	%r134, %r133, %r122;
	ld.shared.u32 	%r135, [%r449+20];
	add.s32 	%r136, %r129, %r135;
	min.s32 	%r137, %r136, %r125;
	add.s32 	%r138, %r132, %r135;
	min.s32 	%r139, %r138, %r127;
	ld.shared.u32 	%r140, [%r449+-8168];
	ld.shared.u32 	%r141, [%r448+-2560];
	add.s32 	%r142, %r141, %r140;
	min.s32 	%r143, %r142, %r131;
	ld.shared.u32 	%r144, [%r448+-2432];
	add.s32 	%r145, %r144, %r140;
	min.s32 	%r146, %r145, %r134;
	ld.shared.u32 	%r147, [%r449+24];
	add.s32 	%r148, %r141, %r147;
	min.s32 	%r149, %r148, %r137;
	add.s32 	%r150, %r144, %r147;
	min.s32 	%r151, %r150, %r139;
	ld.shared.u32 	%r152, [%r449+-8164];
	ld.shared.u32 	%r153, [%r448+-2304];
	add.s32 	%r154, %r153, %r152;
	min.s32 	%r155, %r154, %r143;
	ld.shared.u32 	%r156, [%r448+-2176];
	add.s32 	%r157, %r156, %r152;
	min.s32 	%r158, %r157, %r146;
	ld.shared.u32 	%r159, [%r449+28];
	add.s32 	%r160, %r153, %r159;
	min.s32 	%r161, %r160, %r149;
	add.s32 	%r162, %r156, %r159;
	min.s32 	%r163, %r162, %r151;
	ld.shared.u32 	%r164, [%r449+-8160];
	ld.shared.u32 	%r165, [%r448+-2048];
	add.s32 	%r166, %r165, %r164;
	min.s32 	%r167, %r166, %r155;
	ld.shared.u32 	%r168, [%r448+-1920];
	add.s32 	%r169, %r168, %r164;
	min.s32 	%r170, %r169, %r158;
	ld.shared.u32 	%r171, [%r449+32];
	add.s32 	%r172, %r165, %r171;
	min.s32 	%r173, %r172, %r161;
	add.s32 	%r174, %r168, %r171;
	min.s32 	%r175, %r174, %r163;
	ld.shared.u32 	%r176, [%r449+-8156];
	ld.shared.u32 	%r177, [%r448+-1792];
	add.s32 	%r178, %r177, %r176;
	min.s32 	%r179, %r178, %r167;
	ld.shared.u32 	%r180, [%r448+-1664];
	add.s32 	%r181, %r180, %r176;
	min.s32 	%r182, %r181, %r170;
	ld.shared.u32 	%r183, [%r449+36];
	add.s32 	%r184, %r177, %r183;
	min.s32 	%r185, %r184, %r173;
	add.s32 	%r186, %r180, %r183;
	min.s32 	%r187, %r186, %r175;
	ld.shared.u32 	%r188, [%r449+-8152];
	ld.shared.u32 	%r189, [%r448+-1536];
	add.s32 	%r190, %r189, %r188;
	min.s32 	%r191, %r190, %r179;
	ld.shared.u32 	%r192, [%r448+-1408];
	add.s32 	%r193, %r192, %r188;
	min.s32 	%r194, %r193, %r182;
	ld.shared.u32 	%r195, [%r449+40];
	add.s32 	%r196, %r189, %r195;
	min.s32 	%r197, %r196, %r185;
	add.s32 	%r198, %r192, %r195;
	min.s32 	%r199, %r198, %r187;
	ld.shared.u32 	%r200, [%r449+-8148];
	ld.shared.u32 	%r201, [%r448+-1280];
	add.s32 	%r202, %r201, %r200;
	min.s32 	%r203, %r202, %r191;
	ld.shared.u32 	%r204, [%r448+-1152];
	add.s32 	%r205, %r204, %r200;
	min.s32 	%r206, %r205, %r194;
	ld.shared.u32 	%r207, [%r449+44];
	add.s32 	%r208, %r201, %r207;
	min.s32 	%r209, %r208, %r197;
	add.s32 	%r210, %r204, %r207;
	min.s32 	%r211, %r210, %r199;
	ld.shared.u32 	%r212, [%r449+-8144];
	ld.shared.u32 	%r213, [%r448+-1024];
	add.s32 	%r214, %r213, %r212;
	min.s32 	%r215, %r214, %r203;
	ld.shared.u32 	%r216, [%r448+-896];
	add.s32 	%r217, %r216, %r212;
	min.s32 	%r218, %r217, %r206;
	ld.shared.u32 	%r219, [%r449+48];
	add.s32 	%r220, %r213, %r219;
	min.s32 	%r221, %r220, %r209;
	add.s32 	%r222, %r216, %r219;
	min.s32 	%r223, %r222, %r211;
	ld.shared.u32 	%r224, [%r449+-8140];
	ld.shared.u32 	%r225, [%r448+-768];
	add.s32 	%r226, %r225, %r224;
	min.s32 	%r227, %r226, %r215;
	ld.shared.u32 	%r228, [%r448+-640];
	add.s32 	%r229, %r228, %r224;
	min.s32 	%r230, %r229, %r218;
	ld.shared.u32 	%r231, [%r449+52];
	add.s32 	%r232, %r225, %r231;
	min.s32 	%r233, %r232, %r221;
	add.s32 	%r234, %r228, %r231;
	min.s32 	%r235, %r234, %r223;
	ld.shared.u32 	%r236, [%r449+-8136];
	ld.shared.u32 	%r237, [%r448+-512];
	add.s32 	%r238, %r237, %r236;
	min.s32 	%r239, %r238, %r227;
	ld.shared.u32 	%r240, [%r448+-384];
	add.s32 	%r241, %r240, %r236;
	min.s32 	%r242, %r241, %r230;
	ld.shared.u32 	%r243, [%r449+56];
	add.s32 	%r244, %r237, %r243;
	min.s32 	%r245, %r244, %r233;
	add.s32 	%r246, %r240, %r243;
	min.s32 	%r247, %r246, %r235;
	ld.shared.u32 	%r248, [%r449+-8132];
	ld.shared.u32 	%r249, [%r448+-256];
	add.s32 	%r250, %r249, %r248;
	min.s32 	%r251, %r250, %r239;
	ld.shared.u32 	%r252, [%r448+-128];
	add.s32 	%r253, %r252, %r248;
	min.s32 	%r254, %r253, %r242;
	ld.shared.u32 	%r255, [%r449+60];
	add.s32 	%r256, %r249, %r255;
	min.s32 	%r257, %r256, %r245;
	add.s32 	%r258, %r252, %r255;
	min.s32 	%r259, %r258, %r247;
	ld.shared.u32 	%r260, [%r449+-8128];
	ld.shared.u32 	%r261, [%r448];
	add.s32 	%r262, %r261, %r260;
	min.s32 	%r263, %r262, %r251;
	ld.shared.u32 	%r264, [%r448+128];
	add.s32 	%r265, %r264, %r260;
	min.s32 	%r266, %r265, %r254;
	ld.shared.u32 	%r267, [%r449+64];
	add.s32 	%r268, %r261, %r267;
	min.s32 	%r269, %r268, %r257;
	add.s32 	%r270, %r264, %r267;
	min.s32 	%r271, %r270, %r259;
	ld.shared.u32 	%r272, [%r449+-8124];
	ld.shared.u32 	%r273, [%r448+256];
	add.s32 	%r274, %r273, %r272;
	min.s32 	%r275, %r274, %r263;
	ld.shared.u32 	%r276, [%r448+384];
	add.s32 	%r277, %r276, %r272;
	min.s32 	%r278, %r277, %r266;
	ld.shared.u32 	%r279, [%r449+68];
	add.s32 	%r280, %r273, %r279;
	min.s32 	%r281, %r280, %r269;
	add.s32 	%r282, %r276, %r279;
	min.s32 	%r283, %r282, %r271;
	ld.shared.u32 	%r284, [%r449+-8120];
	ld.shared.u32 	%r285, [%r448+512];
	add.s32 	%r286, %r285, %r284;
	min.s32 	%r287, %r286, %r275;
	ld.shared.u32 	%r288, [%r448+640];
	add.s32 	%r289, %r288, %r284;
	min.s32 	%r290, %r289, %r278;
	ld.shared.u32 	%r291, [%r449+72];
	add.s32 	%r292, %r285, %r291;
	min.s32 	%r293, %r292, %r281;
	add.s32 	%r294, %r288, %r291;
	min.s32 	%r295, %r294, %r283;
	ld.shared.u32 	%r296, [%r449+-8116];
	ld.shared.u32 	%r297, [%r448+768];
	add.s32 	%r298, %r297, %r296;
	min.s32 	%r299, %r298, %r287;
	ld.shared.u32 	%r300, [%r448+896];
	add.s32 	%r301, %r300, %r296;
	min.s32 	%r302, %r301, %r290;
	ld.shared.u32 	%r303, [%r449+76];
	add.s32 	%r304, %r297, %r303;
	min.s32 	%r305, %r304, %r293;
	add.s32 	%r306, %r300, %r303;
	min.s32 	%r307, %r306, %r295;
	ld.shared.u32 	%r308, [%r449+-8112];
	ld.shared.u32 	%r309, [%r448+1024];
	add.s32 	%r310, %r309, %r308;
	min.s32 	%r311, %r310, %r299;
	ld.shared.u32 	%r312, [%r448+1152];
	add.s32 	%r313, %r312, %r308;
	min.s32 	%r314, %r313, %r302;
	ld.shared.u32 	%r315, [%r449+80];
	add.s32 	%r316, %r309, %r315;
	min.s32 	%r317, %r316, %r305;
	add.s32 	%r318, %r312, %r315;
	min.s32 	%r319, %r318, %r307;
	ld.shared.u32 	%r320, [%r449+-8108];
	ld.shared.u32 	%r321, [%r448+1280];
	add.s32 	%r322, %r321, %r320;
	min.s32 	%r323, %r322, %r311;
	ld.shared.u32 	%r324, [%r448+1408];
	add.s32 	%r325, %r324, %r320;
	min.s32 	%r326, %r325, %r314;
	ld.shared.u32 	%r327, [%r449+84];
	add.s32 	%r328, %r321, %r327;
	min.s32 	%r329, %r328, %r317;
	add.s32 	%r330, %r324, %r327;
	min.s32 	%r331, %r330, %r319;
	ld.shared.u32 	%r332, [%r449+-8104];
	ld.shared.u32 	%r333, [%r448+1536];
	add.s32 	%r334, %r333, %r332;
	min.s32 	%r335, %r334, %r323;
	ld.shared.u32 	%r336, [%r448+1664];
	add.s32 	%r337, %r336, %r332;
	min.s32 	%r338, %r337, %r326;
	ld.shared.u32 	%r339, [%r449+88];
	add.s32 	%r340, %r333, %r339;
	min.s32 	%r341, %r340, %r329;
	add.s32 	%r342, %r336, %r339;
	min.s32 	%r343, %r342, %r331;
	ld.shared.u32 	%r344, [%r449+-8100];
	ld.shared.u32 	%r345, [%r448+1792];
	add.s32 	%r346, %r345, %r344;
	min.s32 	%r347, %r346, %r335;
	ld.shared.u32 	%r348, [%r448+1920];
	add.s32 	%r349, %r348, %r344;
	min.s32 	%r350, %r349, %r338;
	ld.shared.u32 	%r351, [%r449+92];
	add.s32 	%r352, %r345, %r351;
	min.s32 	%r353, %r352, %r341;
	add.s32 	%r354, %r348, %r351;
	min.s32 	%r355, %r354, %r343;
	ld.shared.u32 	%r356, [%r449+-8096];
	ld.shared.u32 	%r357, [%r448+2048];
	add.s32 	%r358, %r357, %r356;
	min.s32 	%r359, %r358, %r347;
	ld.shared.u32 	%r360, [%r448+2176];
	add.s32 	%r361, %r360, %r356;
	min.s32 	%r362, %r361, %r350;
	ld.shared.u32 	%r363, [%r449+96];
	add.s32 	%r364, %r357, %r363;
	min.s32 	%r365, %r364, %r353;
	add.s32 	%r366, %r360, %r363;
	min.s32 	%r367, %r366, %r355;
	ld.shared.u32 	%r368, [%r449+-8092];
	ld.shared.u32 	%r369, [%r448+2304];
	add.s32 	%r370, %r369, %r368;
	min.s32 	%r371, %r370, %r359;
	ld.shared.u32 	%r372, [%r448+2432];
	add.s32 	%r373, %r372, %r368;
	min.s32 	%r374, %r373, %r362;
	ld.shared.u32 	%r375, [%r449+100];
	add.s32 	%r376, %r369, %r375;
	min.s32 	%r377, %r376, %r365;
	add.s32 	%r378, %r372, %r375;
	min.s32 	%r379, %r378, %r367;
	ld.shared.u32 	%r380, [%r449+-8088];
	ld.shared.u32 	%r381, [%r448+2560];
	add.s32 	%r382, %r381, %r380;
	min.s32 	%r383, %r382, %r371;
	ld.shared.u32 	%r384, [%r448+2688];
	add.s32 	%r385, %r384, %r380;
	min.s32 	%r386, %r385, %r374;
	ld.shared.u32 	%r387, [%r449+104];
	add.s32 	%r388, %r381, %r387;
	min.s32 	%r389, %r388, %r377;
	add.s32 	%r390, %r384, %r387;
	min.s32 	%r391, %r390, %r379;
	ld.shared.u32 	%r392, [%r449+-8084];
	ld.shared.u32 	%r393, [%r448+2816];
	add.s32 	%r394, %r393, %r392;
	min.s32 	%r395, %r394, %r383;
	ld.shared.u32 	%r396, [%r448+2944];
	add.s32 	%r397, %r396, %r392;
	min.s32 	%r398, %r397, %r386;
	ld.shared.u32 	%r399, [%r449+108];
	add.s32 	%r400, %r393, %r399;
	min.s32 	%r401, %r400, %r389;
	add.s32 	%r402, %r396, %r399;
	min.s32 	%r403, %r402, %r391;
	ld.shared.u32 	%r404, [%r449+-8080];
	ld.shared.u32 	%r405, [%r448+3072];
	add.s32 	%r406, %r405, %r404;
	min.s32 	%r407, %r406, %r395;
	ld.shared.u32 	%r408, [%r448+3200];
	add.s32 	%r409, %r408, %r404;
	min.s32 	%r410, %r409, %r398;
	ld.shared.u32 	%r411, [%r449+112];
	add.s32 	%r412, %r405, %r411;
	min.s32 	%r413, %r412, %r401;
	add.s32 	%r414, %r408, %r411;
	min.s32 	%r415, %r414, %r403;
	ld.shared.u32 	%r416, [%r449+-8076];
	ld.shared.u32 	%r417, [%r448+3328];
	add.s32 	%r418, %r417, %r416;
	min.s32 	%r419, %r418, %r407;
	ld.shared.u32 	%r420, [%r448+3456];
	add.s32 	%r421, %r420, %r416;
	min.s32 	%r422, %r421, %r410;
	ld.shared.u32 	%r423, [%r449+116];
	add.s32 	%r424, %r417, %r423;
	min.s32 	%r425, %r424, %r413;
	add.s32 	%r426, %r420, %r423;
	min.s32 	%r427, %r426, %r415;
	ld.shared.u32 	%r428, [%r449+-8072];
	ld.shared.u32 	%r429, [%r448+3584];
	add.s32 	%r430, %r429, %r428;
	min.s32 	%r431, %r430, %r419;
	ld.shared.u32 	%r432, [%r448+3712];
	add.s32 	%r433, %r432, %r428;
	min.s32 	%r434, %r433, %r422;
	ld.shared.u32 	%r435, [%r449+120];
	add.s32 	%r436, %r429, %r435;
	min.s32 	%r437, %r436, %r425;
	add.s32 	%r438, %r432, %r435;
	min.s32 	%r439, %r438, %r427;
	ld.shared.u32 	%r440, [%r449+-8068];
	ld.shared.u32 	%r441, [%r448+3840];
	add.s32 	%r442, %r441, %r440;
	min.s32 	%r454, %r442, %r431;
	ld.shared.u32 	%r443, [%r448+3968];
	add.s32 	%r444, %r443, %r440;
	min.s32 	%r453, %r444, %r434;
	ld.shared.u32 	%r445, [%r449+124];
	add.s32 	%r446, %r441, %r445;
	min.s32 	%r452, %r446, %r437;
	add.s32 	%r447, %r443, %r445;
	min.s32 	%r451, %r447, %r439;
	add.s32 	%r450, %r450, 128;
	add.s32 	%r449, %r449, 128;
	add.s32 	%r448, %r448, 8192;
	setp.ne.s32 	%p4, %r450, 8448;
	@%p4 bra 	$L__BB3_2;
	st.shared.u32 	[%r3], %r454;
	st.shared.u32 	[%r3+128], %r453;
	st.shared.u32 	[%r3+8192], %r452;
	st.shared.u32 	[%r3+8320], %r451;
	st.global.u32 	[%rd1], %r454;
	st.global.u32 	[%rd1+128], %r453;
	st.global.u32 	[%rd2], %r452;
	st.global.u32 	[%rd2+128], %r451;
$L__BB3_4:
	ret;

}


// ===== COMPILED SASS (sm_100) =====

	.target	sm_100

	.elftype	@"ET_EXEC"


//--------------------- .note.nv.tkinfo           --------------------------
	.section	.note.nv.tkinfo,"",@"SHT_NOTE"
	.sectionflags	@"SHF_NOTE_NV_TKINFO"
	.tkinfo
        /*0018*/ 	.word	0x00000002
        /*0030*/ 	.string	""
        /*0030*/ 	.string	"ptxas"
        /*0030*/ 	.string	"Cuda compilation tools, release 13.0, V13.0.88"
        /*0030*/ 	.string	"Build cuda_13.0.r13.0/compiler.36424714_0"
        /*0030*/ 	.string	"-arch sm_100 -m 64 "



//--------------------- .note.nv.cuinfo           --------------------------
	.section	.note.nv.cuinfo,"",@"SHT_NOTE"
	.sectionflags	@"SHF_NOTE_NV_CUINFO"
        /*0018*/ 	.short	0x0002
        /*001a*/ 	.short	0x0064
        /*001c*/ 	.short	0x0082
	.zero		2


//--------------------- .nv.info                  --------------------------
	.section	.nv.info,"",@"SHT_CUDA_INFO"
	.align	4


	//----- nvinfo : EIATTR_REGCOUNT
	.align		4
        /*0000*/ 	.byte	0x04, 0x2f
        /*0002*/ 	.short	(.L_1 - .L_0)
	.align		4
.L_0:
        /*0004*/ 	.word	index@(_Z6phase1Piii)
        /*0008*/ 	.word	0x00000014


	//----- nvinfo : EIATTR_FRAME_SIZE
	.align		4
.L_1:
        /*000c*/ 	.byte	0x04, 0x11
        /*000e*/ 	.short	(.L_3 - .L_2)
	.align		4
.L_2:
        /*0010*/ 	.word	index@(_Z6phase1Piii)
        /*0014*/ 	.word	0x00000000


	//----- nvinfo : EIATTR_REGCOUNT
	.align		4
.L_3:
        /*0018*/ 	.byte	0x04, 0x2f
        /*001a*/ 	.short	(.L_5 - .L_4)
	.align		4
.L_4:
        /*001c*/ 	.word	index@(_Z8phase2_1Piii)
        /*0020*/ 	.word	0x00000016


	//----- nvinfo : EIATTR_FRAME_SIZE
	.align		4
.L_5:
        /*0024*/ 	.byte	0x04, 0x11
        /*0026*/ 	.short	(.L_7 - .L_6)
	.align		4
.L_6:
        /*0028*/ 	.word	index@(_Z8phase2_1Piii)
        /*002c*/ 	.word	0x00000000


	//----- nvinfo : EIATTR_REGCOUNT
	.align		4
.L_7:
        /*0030*/ 	.byte	0x04, 0x2f
        /*0032*/ 	.short	(.L_9 - .L_8)
	.align		4
.L_8:
        /*0034*/ 	.word	index@(_Z8phase2_2Piii)
        /*0038*/ 	.word	0x00000018


	//----- nvinfo : EIATTR_FRAME_SIZE
	.align		4
.L_9:
        /*003c*/ 	.byte	0x04, 0x11
        /*003e*/ 	.short	(.L_11 - .L_10)
	.align		4
.L_10:
        /*0040*/ 	.word	index@(_Z8phase2_2Piii)
        /*0044*/ 	.word	0x00000000


	//----- nvinfo : EIATTR_REGCOUNT
	.align		4
.L_11:
        /*0048*/ 	.byte	0x04, 0x2f
        /*004a*/ 	.short	(.L_13 - .L_12)
	.align		4
.L_12:
        /*004c*/ 	.word	index@(_Z6phase3Piii)
        /*0050*/ 	.word	0x00000020


	//----- nvinfo : EIATTR_FRAME_SIZE
	.align		4
.L_13:
        /*0054*/ 	.byte	0x04, 0x11
        /*0056*/ 	.short	(.L_15 - .L_14)
	.align		4
.L_14:
        /*0058*/ 	.word	index@(_Z6phase3Piii)
        /*005c*/ 	.word	0x00000000


	//----- nvinfo : EIATTR_MIN_STACK_SIZE
	.align		4
.L_15:
        /*0060*/ 	.byte	0x04, 0x12
        /*0062*/ 	.short	(.L_17 - .L_16)
	.align		4
.L_16:
        /*0064*/ 	.word	index@(_Z6phase3Piii)
        /*0068*/ 	.word	0x00000000


	//----- nvinfo : EIATTR_MIN_STACK_SIZE
	.align		4
.L_17:
        /*006c*/ 	.byte	0x04, 0x12
        /*006e*/ 	.short	(.L_19 - .L_18)
	.align		4
.L_18:
        /*0070*/ 	.word	index@(_Z8phase2_2Piii)
        /*0074*/ 	.word	0x00000000


	//----- nvinfo : EIATTR_MIN_STACK_SIZE
	.align		4
.L_19:
        /*0078*/ 	.byte	0x04, 0x12
        /*007a*/ 	.short	(.L_21 - .L_20)
	.align		4
.L_20:
        /*007c*/ 	.word	index@(_Z8phase2_1Piii)
        /*0080*/ 	.word	0x00000000


	//----- nvinfo : EIATTR_MIN_STACK_SIZE
	.align		4
.L_21:
        /*0084*/ 	.byte	0x04, 0x12
        /*0086*/ 	.short	(.L_23 - .L_22)
	.align		4
.L_22:
        /*0088*/ 	.word	index@(_Z6phase1Piii)
        /*008c*/ 	.word	0x00000000
.L_23:


//--------------------- .nv.compat                --------------------------
	.section	.nv.compat,"",@"SHT_CUDA_COMPAT_INFO"
	.align	4
        /*0000*/ 	.byte	0x02, 0x09, 0x00, 0x00, 0x02, 0x02, 0x01, 0x00, 0x02, 0x05, 0x05, 0x00, 0x03, 0x07, 0x01, 0x01
        /*0010*/ 	.byte	0x02, 0x03, 0x00, 0x00, 0x02, 0x06, 0x01, 0x00, 0x04, 0x0b, 0x08, 0x00, 0x09, 0x00, 0x00, 0x00
        /*0020*/ 	.byte	0x00, 0x00, 0x00, 0x00


//--------------------- .nv.info._Z6phase3Piii    --------------------------
	.section	.nv.info._Z6phase3Piii,"",@"SHT_CUDA_INFO"
	.sectionflags	@""
	.align	4


	//----- nvinfo : EIATTR_CUDA_API_VERSION
	.align		4
        /*0000*/ 	.byte	0x04, 0x37
        /*0002*/ 	.short	(.L_25 - .L_24)
.L_24:
        /*0004*/ 	.word	0x00000082


	//----- nvinfo : EIATTR_KPARAM_INFO
	.align		4
.L_25:
        /*0008*/ 	.byte	0x04, 0x17
        /*000a*/ 	.short	(.L_27 - .L_26)
.L_26:
        /*000c*/ 	.word	0x00000000
        /*0010*/ 	.short	0x0002
        /*0012*/ 	.short	0x000c
        /*0014*/ 	.byte	0x00, 0xf0, 0x11, 0x00


	//----- nvinfo : EIATTR_KPARAM_INFO
	.align		4
.L_27:
        /*0018*/ 	.byte	0x04, 0x17
        /*001a*/ 	.short	(.L_29 - .L_28)
.L_28:
        /*001c*/ 	.word	0x00000000
        /*0020*/ 	.short	0x0001
        /*0022*/ 	.short	0x0008
        /*0024*/ 	.byte	0x00, 0xf0, 0x11, 0x00


	//----- nvinfo : EIATTR_KPARAM_INFO
	.align		4
.L_29:
        /*0028*/ 	.byte	0x04, 0x17
        /*002a*/ 	.short	(.L_31 - .L_30)
.L_30:
        /*002c*/ 	.word	0x00000000
        /*0030*/ 	.short	0x0000
        /*0032*/ 	.short	0x0000
        /*0034*/ 	.byte	0x00, 0xf5, 0x21, 0x00


	//----- nvinfo : EIATTR_SPARSE_MMA_MASK
	.align		4
.L_31:
        /*0038*/ 	.byte	0x03, 0x50
        /*003a*/ 	.short	0x0000


	//----- nvinfo : EIATTR_MAXREG_COUNT
	.align		4
        /*003c*/ 	.byte	0x03, 0x1b
        /*003e*/ 	.short	0x00ff


	//----- nvinfo : EIATTR_NUM_BARRIERS
	.align		4
        /*0040*/ 	.byte	0x02, 0x4c
        /*0042*/ 	.byte	0x01
	.zero		1


	//----- nvinfo : EIATTR_MERCURY_ISA_VERSION
	.align		4
        /*0044*/ 	.byte	0x03, 0x5f
        /*0046*/ 	.short	0x0101


	//----- nvinfo : EIATTR_VRC_CTA_INIT_COUNT
	.align		4
        /*0048*/ 	.byte	0x02, 0x4a
	.zero		1
	.zero		1


	//----- nvinfo : EIATTR_EXIT_INSTR_OFFSETS
	.align		4
        /*004c*/ 	.byte	0x04, 0x1c
        /*004e*/ 	.short	(.L_33 - .L_32)


	//   ....[0]....
.L_32:
        /*0050*/ 	.word	0x00000060


	//   ....[1]....
        /*0054*/ 	.word	0x000012b0


	//----- nvinfo : EIATTR_CBANK_PARAM_SIZE
	.align		4
.L_33:
        /*0058*/ 	.byte	0x03, 0x19
        /*005a*/ 	.short	0x0010


	//----- nvinfo : EIATTR_PARAM_CBANK
	.align		4
        /*005c*/ 	.byte	0x04, 0x0a
        /*005e*/ 	.short	(.L_35 - .L_34)
	.align		4
.L_34:
        /*0060*/ 	.word	index@(.nv.constant0._Z6phase3Piii)
        /*0064*/ 	.short	0x0380
        /*0066*/ 	.short	0x0010


	//----- nvinfo : EIATTR_SW_WAR
	.align		4
.L_35:
        /*0068*/ 	.byte	0x04, 0x36
        /*006a*/ 	.short	(.L_37 - .L_36)
.L_36:
        /*006c*/ 	.word	0x00000008
.L_37:


//--------------------- .nv.info._Z8phase2_2Piii  --------------------------
	.section	.nv.info._Z8phase2_2Piii,"",@"SHT_CUDA_INFO"
	.sectionflags	@""
	.align	4


	//----- nvinfo : EIATTR_CUDA_API_VERSION
	.align		4
        /*0000*/ 	.byte	0x04, 0x37
        /*0002*/ 	.short	(.L_39 - .L_38)
.L_38:
        /*0004*/ 	.word	0x00000082


	//----- nvinfo : EIATTR_KPARAM_INFO
	.align		4
.L_39:
        /*0008*/ 	.byte	0x04, 0x17
        /*000a*/ 	.short	(.L_41 - .L_40)
.L_40:
        /*000c*/ 	.word	0x00000000
        /*0010*/ 	.short	0x0002
        /*0012*/ 	.short	0x000c
        /*0014*/ 	.byte	0x00, 0xf0, 0x11, 0x00


	//----- nvinfo : EIATTR_KPARAM_INFO
	.align		4
.L_41:
        /*0018*/ 	.byte	0x04, 0x17
        /*001a*/ 	.short	(.L_43 - .L_42)
.L_42:
        /*001c*/ 	.word	0x00000000
        /*0020*/ 	.short	0x0001
        /*0022*/ 	.short	0x0008
        /*0024*/ 	.byte	0x00, 0xf0, 0x11, 0x00


	//----- nvinfo : EIATTR_KPARAM_INFO
	.align		4
.L_43:
        /*0028*/ 	.byte	0x04, 0x17
        /*002a*/ 	.short	(.L_45 - .L_44)
.L_44:
        /*002c*/ 	.word	0x00000000
        /*0030*/ 	.short	0x0000
        /*0032*/ 	.short	0x0000
        /*0034*/ 	.byte	0x00, 0xf5, 0x21, 0x00


	//----- nvinfo : EIATTR_SPARSE_MMA_MASK
	.align		4
.L_45:
        /*0038*/ 	.byte	0x03, 0x50
        /*003a*/ 	.short	0x0000


	//----- nvinfo : EIATTR_MAXREG_COUNT
	.align		4
        /*003c*/ 	.byte	0x03, 0x1b
        /*003e*/ 	.short	0x00ff


	//----- nvinfo : EIATTR_NUM_BARRIERS
	.align		4
        /*0040*/ 	.byte	0x02, 0x4c
        /*0042*/ 	.byte	0x01
	.zero		1


	//----- nvinfo : EIATTR_MERCURY_ISA_VERSION
	.align		4
        /*0044*/ 	.byte	0x03, 0x5f
        /*0046*/ 	.short	0x0101


	//----- nvinfo : EIATTR_VRC_CTA_INIT_COUNT
	.align		4
        /*0048*/ 	.byte	0x02, 0x4a
	.zero		1
	.zero		1


	//----- nvinfo : EIATTR_EXIT_INSTR_OFFSETS
	.align		4
        /*004c*/ 	.byte	0x04, 0x1c
        /*004e*/ 	.short	(.L_47 - .L_46)


	//   ....[0]....
.L_46:
        /*0050*/ 	.word	0x00000040


	//   ....[1]....
        /*0054*/ 	.word	0x000008f0


	//----- nvinfo : EIATTR_CBANK_PARAM_SIZE
	.align		4
.L_47:
        /*0058*/ 	.byte	0x03, 0x19
        /*005a*/ 	.short	0x0010


	//----- nvinfo : EIATTR_PARAM_CBANK
	.align		4
        /*005c*/ 	.byte	0x04, 0x0a
        /*005e*/ 	.short	(.L_49 - .L_48)
	.align		4
.L_48:
        /*0060*/ 	.word	index@(.nv.constant0._Z8phase2_2Piii)
        /*0064*/ 	.short	0x0380
        /*0066*/ 	.short	0x0010


	//----- nvinfo : EIATTR_SW_WAR
	.align		4
.L_49:
        /*0068*/ 	.byte	0x04, 0x36
        /*006a*/ 	.short	(.L_51 - .L_50)
.L_50:
        /*006c*/ 	.word	0x00000008
.L_51:


//--------------------- .nv.info._Z8phase2_1Piii  --------------------------
	.section	.nv.info._Z8phase2_1Piii,"",@"SHT_CUDA_INFO"
	.sectionflags	@""
	.align	4


	//----- nvinfo : EIATTR_CUDA_API_VERSION
	.align		4
        /*0000*/ 	.byte	0x04, 0x37
        /*0002*/ 	.short	(.L_53 - .L_52)
.L_52:
        /*0004*/ 	.word	0x00000082


	//----- nvinfo : EIATTR_KPARAM_INFO
	.align		4
.L_53:
        /*0008*/ 	.byte	0x04, 0x17
        /*000a*/ 	.short	(.L_55 - .L_54)
.L_54:
        /*000c*/ 	.word	0x00000000
        /*0010*/ 	.short	0x0002
        /*0012*/ 	.short	0x000c
        /*0014*/ 	.byte	0x00, 0xf0, 0x11, 0x00


	//----- nvinfo : EIATTR_KPARAM_INFO
	.align		4
.L_55:
        /*0018*/ 	.byte	0x04, 0x17
        /*001a*/ 	.short	(.L_57 - .L_56)
.L_56:
        /*001c*/ 	.word	0x00000000
        /*0020*/ 	.short	0x0001
        /*0022*/ 	.short	0x0008
        /*0024*/ 	.byte	0x00, 0xf0, 0x11, 0x00


	//----- nvinfo : EIATTR_KPARAM_INFO
	.align		4
.L_57:
        /*0028*/ 	.byte	0x04, 0x17
        /*002a*/ 	.short	(.L_59 - .L_58)
.L_58:
        /*002c*/ 	.word	0x00000000
        /*0030*/ 	.short	0x0000
        /*0032*/ 	.short	0x0000
        /*0034*/ 	.byte	0x00, 0xf5, 0x21, 0x00


	//----- nvinfo : EIATTR_SPARSE_MMA_MASK
	.align		4
.L_59:
        /*0038*/ 	.byte	0x03, 0x50
        /*003a*/ 	.short	0x0000


	//----- nvinfo : EIATTR_MAXREG_COUNT
	.align		4
        /*003c*/ 	.byte	0x03, 0x1b
        /*003e*/ 	.short	0x00ff


	//----- nvinfo : EIATTR_NUM_BARRIERS
	.align		4
        /*0040*/ 	.byte	0x02, 0x4c
        /*0042*/ 	.byte	0x01
	.zero		1


	//----- nvinfo : EIATTR_MERCURY_ISA_VERSION
	.align		4
        /*0044*/ 	.byte	0x03, 0x5f
        /*0046*/ 	.short	0x0101


	//----- nvinfo : EIATTR_VRC_CTA_INIT_COUNT
	.align		4
        /*0048*/ 	.byte	0x02, 0x4a
	.zero		1
	.zero		1


	//----- nvinfo : EIATTR_EXIT_INSTR_OFFSETS
	.align		4
        /*004c*/ 	.byte	0x04, 0x1c
        /*004e*/ 	.short	(.L_61 - .L_60)


	//   ....[0]....
.L_60:
        /*0050*/ 	.word	0x00000040


	//   ....[1]....
        /*0054*/ 	.word	0x000008f0


	//----- nvinfo : EIATTR_CBANK_PARAM_SIZE
	.align		4
.L_61:
        /*0058*/ 	.byte	0x03, 0x19
        /*005a*/ 	.short	0x0010


	//----- nvinfo : EIATTR_PARAM_CBANK
	.align		4
        /*005c*/ 	.byte	0x04, 0x0a
        /*005e*/ 	.short	(.L_63 - .L_62)
	.align		4
.L_62:
        /*0060*/ 	.word	index@(.nv.constant0._Z8phase2_1Piii)
        /*0064*/ 	.short	0x0380
        /*0066*/ 	.short	0x0010


	//----- nvinfo : EIATTR_SW_WAR
	.align		4
.L_63:
        /*0068*/ 	.byte	0x04, 0x36
        /*006a*/ 	.short	(.L_65 - .L_64)
.L_64:
        /*006c*/ 	.word	0x00000008
.L_65:


//--------------------- .nv.info._Z6phase1Piii    --------------------------
	.section	.nv.info._Z6phase1Piii,"",@"SHT_CUDA_INFO"
	.sectionflags	@""
	.align	4


	//----- nvinfo : EIATTR_CUDA_API_VERSION
	.align		4
        /*0000*/ 	.byte	0x04, 0x37
        /*0002*/ 	.short	(.L_67 - .L_66)
.L_66:
        /*0004*/ 	.word	0x00000082


	//----- nvinfo : EIATTR_KPARAM_INFO
	.align		4
.L_67:
        /*0008*/ 	.byte	0x04, 0x17
        /*000a*/ 	.short	(.L_69 - .L_68)
.L_68:
        /*000c*/ 	.word	0x00000000
        /*0010*/ 	.short	0x0002
        /*0012*/ 	.short	0x000c
        /*0014*/ 	.byte	0x00, 0xf0, 0x11, 0x00


	//----- nvinfo : EIATTR_KPARAM_INFO
	.align		4
.L_69:
        /*0018*/ 	.byte	0x04, 0x17
        /*001a*/ 	.short	(.L_71 - .L_70)
.L_70:
        /*001c*/ 	.word	0x00000000
        /*0020*/ 	.short	0x0001
        /*0022*/ 	.short	0x0008
        /*0024*/ 	.byte	0x00, 0xf0, 0x11, 0x00


	//----- nvinfo : EIATTR_KPARAM_INFO
	.align		4
.L_71:
        /*0028*/ 	.byte	0x04, 0x17
        /*002a*/ 	.short	(.L_73 - .L_72)
.L_72:
        /*002c*/ 	.word	0x00000000
        /*0030*/ 	.short	0x0000
        /*0032*/ 	.short	0x0000
        /*0034*/ 	.byte	0x00, 0xf5, 0x21, 0x00


	//----- nvinfo : EIATTR_SPARSE_MMA_MASK
	.align		4
.L_73:
        /*0038*/ 	.byte	0x03, 0x50
        /*003a*/ 	.short	0x0000


	//----- nvinfo : EIATTR_MAXREG_COUNT
	.align		4
        /*003c*/ 	.byte	0x03, 0x1b
        /*003e*/ 	.short	0x00ff


	//----- nvinfo : EIATTR_NUM_BARRIERS
	.align		4
        /*0040*/ 	.byte	0x02, 0x4c
        /*0042*/ 	.byte	0x01
	.zero		1


	//----- nvinfo : EIATTR_MERCURY_ISA_VERSION
	.align		4
        /*0044*/ 	.byte	0x03, 0x5f
        /*0046*/ 	.short	0x0101


	//----- nvinfo : EIATTR_VRC_CTA_INIT_COUNT
	.align		4
        /*0048*/ 	.byte	0x02, 0x4a
	.zero		1
	.zero		1


	//----- nvinfo : EIATTR_EXIT_INSTR_OFFSETS
	.align		4
        /*004c*/ 	.byte	0x04, 0x1c
        /*004e*/ 	.short	(.L_75 - .L_74)


	//   ....[0]....
.L_74:
        /*0050*/ 	.word	0x000007f0


	//----- nvinfo : EIATTR_CBANK_PARAM_SIZE
	.align		4
.L_75:
        /*0054*/ 	.byte	0x03, 0x19
        /*0056*/ 	.short	0x0010


	//----- nvinfo : EIATTR_PARAM_CBANK
	.align		4
        /*0058*/ 	.byte	0x04, 0x0a
        /*005a*/ 	.short	(.L_77 - .L_76)
	.align		4
.L_76:
        /*005c*/ 	.word	index@(.nv.constant0._Z6phase1Piii)
        /*0060*/ 	.short	0x0380
        /*0062*/ 	.short	0x0010


	//----- nvinfo : EIATTR_SW_WAR
	.align		4
.L_77:
        /*0064*/ 	.byte	0x04, 0x36
        /*0066*/ 	.short	(.L_79 - .L_78)
.L_78:
        /*0068*/ 	.word	0x00000008
.L_79:


//--------------------- .nv.callgraph             --------------------------
	.section	.nv.callgraph,"",@"SHT_CUDA_CALLGRAPH"
	.align	4
	.sectionentsize	8
	.align		4
        /*0000*/ 	.word	0x00000000
	.align		4
        /*0004*/ 	.word	0xffffffff
	.align		4
        /*0008*/ 	.word	0x00000000
	.align		4
        /*000c*/ 	.word	0xfffffffe
	.align		4
        /*0010*/ 	.word	0x00000000
	.align		4
        /*0014*/ 	.word	0xfffffffd
	.align		4
        /*0018*/ 	.word	0x00000000
	.align		4
        /*001c*/ 	.word	0xfffffffc


//--------------------- .text._Z6phase3Piii       --------------------------
	.section	.text._Z6phase3Piii,"ax",@progbits
	.align	128
        .global         _Z6phase3Piii
        .type           _Z6phase3Piii,@function
        .size           _Z6phase3Piii,(.L_x_8 - _Z6phase3Piii)
        .other          _Z6phase3Piii,@"STO_CUDA_ENTRY STV_DEFAULT"
_Z6phase3Piii:
.text._Z6phase3Piii:
[----:B------:R-:W-:Y:S08]  /*0000*/  LDC R1, c[0x0][0x37c] ;  /* 0x0000df00ff017b82 */ /* 0x000ff00000000800 */
[----:B------:R-:W0:Y:S08]  /*0010*/  S2UR UR5, SR_CTAID.Y ;  /* 0x00000000000579c3 */ /* 0x000e300000002600 */
[----:B------:R-:W0:Y:S08]  /*0020*/  LDC R9, c[0x0][0x388] ;  /* 0x0000e200ff097b82 */ /* 0x000e300000000800 */
[----:B------:R-:W1:Y:S01]  /*0030*/  S2UR UR4, SR_CTAID.X ;  /* 0x00000000000479c3 */ /* 0x000e620000002500 */
[----:B0-----:R-:W-:-:S04]  /*0040*/  ISETP.NE.AND P0, PT, R9, UR5, PT ;  /* 0x0000000509007c0c */ /* 0x001fc8000bf05270 */
[----:B-1----:R-:W-:-:S13]  /*0050*/  ISETP.EQ.OR P0, PT, R9, UR4, !P0 ;  /* 0x0000000409007c0c */ /* 0x002fda000c702670 */
[----:B------:R-:W-:Y:S05]  /*0060*/  @P0 EXIT ;  /* 0x000000000000094d */ /* 0x000fea0003800000 */
[----:B------:R-:W0:Y:S01]  /*0070*/  S2R R7, SR_TID.Y ;  /* 0x0000000000077919 */ /* 0x000e220000002200 */
[----:B------:R-:W1:Y:S01]  /*0080*/  LDC R8, c[0x0][0x38c] ;  /* 0x0000e300ff087b82 */ /* 0x000e620000000800 */
[----:B------:R-:W-:Y:S01]  /*0090*/  USHF.L.U32 UR4, UR4, 0x6, URZ ;  /* 0x0000000604047899 */ /* 0x000fe200080006ff */
[----:B------:R-:W-:Y:S01]  /*00a0*/  IMAD.SHL.U32 R9, R9, 0x40, RZ ;  /* 0x0000004009097824 */ /* 0x000fe200078e00ff */
[----:B------:R-:W0:Y:S01]  /*00b0*/  S2R R0, SR_TID.X ;  /* 0x0000000000007919 */ /* 0x000e220000002100 */
[----:B------:R-:W2:Y:S04]  /*00c0*/  LDCU.64 UR8, c[0x0][0x358] ;  /* 0x00006b00ff0877ac */ /* 0x000ea80008000a00 */
[----:B------:R-:W3:Y:S01]  /*00d0*/  LDC.64 R4, c[0x0][0x380] ;  /* 0x0000e000ff047b82 */ /* 0x000ee20000000a00 */
[----:B-1----:R-:W-:-:S02]  /*00e0*/  IMAD R2, R8, UR5, RZ ;  /* 0x0000000508027c24 */ /* 0x002fc4000f8e02ff */
[-C--:B------:R-:W-:Y:S02]  /*00f0*/  IMAD R13, R9, R8.reuse, UR4 ;  /* 0x00000004090d7e24 */ /* 0x080fe4000f8e0208 */
[C---:B------:R-:W-:Y:S01]  /*0100*/  IMAD R9, R2.reuse, 0x40, R9 ;  /* 0x0000004002097824 */ /* 0x040fe200078e0209 */
[----:B------:R-:W-:Y:S01]  /*0110*/  LEA R3, R2, UR4, 0x6 ;  /* 0x0000000402037c11 */ /* 0x000fe2000f8e30ff */
[----:B0-----:R-:W-:-:S04]  /*0120*/  IMAD R6, R7, R8, R0 ;  /* 0x0000000807067224 */ /* 0x001fc800078e0200 */
[--C-:B------:R-:W-:Y:S02]  /*0130*/  IMAD.IADD R23, R3, 0x1, R6.reuse ;  /* 0x0000000103177824 */ /* 0x100fe400078e0206 */
[----:B------:R-:W-:Y:S02]  /*0140*/  IMAD R2, R8, 0x20, R6 ;  /* 0x0000002008027824 */ /* 0x000fe400078e0206 */
[C---:B------:R-:W-:Y:S02]  /*0150*/  IMAD.IADD R11, R6.reuse, 0x1, R9 ;  /* 0x00000001060b7824 */ /* 0x040fe400078e0209 */
[----:B------:R-:W-:Y:S02]  /*0160*/  IMAD.IADD R15, R6, 0x1, R13 ;  /* 0x00000001060f7824 */ /* 0x000fe400078e020d */
[----:B---3--:R-:W-:-:S04]  /*0170*/  IMAD.WIDE R22, R23, 0x4, R4 ;  /* 0x0000000417167825 */ /* 0x008fc800078e0204 */
[--C-:B------:R-:W-:Y:S01]  /*0180*/  IMAD.IADD R21, R3, 0x1, R2.reuse ;  /* 0x0000000103157824 */ /* 0x100fe200078e0202 */
[----:B--2---:R-:W2:Y:S01]  /*0190*/  LDG.E R14, desc[UR8][R22.64] ;  /* 0x00000008160e7981 */ /* 0x004ea2000c1e1900 */
[--C-:B------:R-:W-:Y:S02]  /*01a0*/  IMAD.IADD R9, R9, 0x1, R2.reuse ;  /* 0x0000000109097824 */ /* 0x100fe400078e0202 */
[----:B------:R-:W-:Y:S01]  /*01b0*/  IMAD.IADD R13, R13, 0x1, R2 ;  /* 0x000000010d0d7824 */ /* 0x000fe200078e0202 */
[----:B------:R-:W3:Y:S01]  /*01c0*/  LDG.E R12, desc[UR8][R22.64+0x80] ;  /* 0x00008008160c7981 */ /* 0x000ee2000c1e1900 */
[----:B------:R-:W-:-:S04]  /*01d0*/  IMAD.WIDE R10, R11, 0x4, R4 ;  /* 0x000000040b0a7825 */ /* 0x000fc800078e0204 */
[--C-:B------:R-:W-:Y:S01]  /*01e0*/  IMAD.WIDE R2, R15, 0x4, R4.reuse ;  /* 0x000000040f027825 */ /* 0x100fe200078e0204 */
[----:B------:R-:W4:Y:S03]  /*01f0*/  LDG.E R6, desc[UR8][R10.64] ;  /* 0x000000080a067981 */ /* 0x000f26000c1e1900 */
[--C-:B------:R-:W-:Y:S01]  /*0200*/  IMAD.WIDE R20, R21, 0x4, R4.reuse ;  /* 0x0000000415147825 */ /* 0x100fe200078e0204 */
[----:B------:R-:W5:Y:S03]  /*0210*/  LDG.E R15, desc[UR8][R10.64+0x80] ;  /* 0x000080080a0f7981 */ /* 0x000f66000c1e1900 */
[--C-:B------:R-:W-:Y:S01]  /*0220*/  IMAD.WIDE R8, R9, 0x4, R4.reuse ;  /* 0x0000000409087825 */ /* 0x100fe200078e0204 */
[----:B------:R-:W5:Y:S03]  /*0230*/  LDG.E R19, desc[UR8][R2.64+0x80] ;  /* 0x0000800802137981 */ /* 0x000f66000c1e1900 */
[----:B------:R-:W-:Y:S01]  /*0240*/  IMAD.WIDE R4, R13, 0x4, R4 ;  /* 0x000000040d047825 */ /* 0x000fe200078e0204 */
[----:B------:R-:W5:Y:S04]  /*0250*/  LDG.E R16, desc[UR8][R20.64] ;  /* 0x0000000814107981 */ /* 0x000f68000c1e1900 */
[----:B------:R0:W3:Y:S04]  /*0260*/  LDG.E R13, desc[UR8][R2.64] ;  /* 0x00000008020d7981 */ /* 0x0000e8000c1e1900 */
[----:B------:R-:W5:Y:S04]  /*0270*/  LDG.E R25, desc[UR8][R8.64] ;  /* 0x0000000808197981 */ /* 0x000f68000c1e1900 */
[----:B------:R-:W5:Y:S04]  /*0280*/  LDG.E R27, desc[UR8][R4.64] ;  /* 0x00000008041b7981 */ /* 0x000f68000c1e1900 */
[----:B------:R-:W5:Y:S04]  /*0290*/  LDG.E R18, desc[UR8][R20.64+0x80] ;  /* 0x0000800814127981 */ /* 0x000f68000c1e1900 */
[----:B------:R-:W5:Y:S04]  /*02a0*/  LDG.E R29, desc[UR8][R8.64+0x80] ;  /* 0x00008008081d7981 */ /* 0x000f68000c1e1900 */
[----:B------:R1:W5:Y:S01]  /*02b0*/  LDG.E R24, desc[UR8][R4.64+0x80] ;  /* 0x0000800804187981 */ /* 0x000362000c1e1900 */
[----:B------:R-:W0:Y:S01]  /*02c0*/  S2UR UR6, SR_CgaCtaId ;  /* 0x00000000000679c3 */ /* 0x000e220000008800 */
[----:B------:R-:W-:-:S02]  /*02d0*/  UMOV UR4, 0x400 ;  /* 0x0000040000047882 */ /* 0x000fc40000000000 */
[----:B------:R-:W-:Y:S02]  /*02e0*/  UIADD3 UR5, UPT, UPT, UR4, 0x8000, URZ ;  /* 0x0000800004057890 */ /* 0x000fe4000fffe0ff */
[----:B0-----:R-:W-:Y:S02]  /*02f0*/  ULEA UR7, UR6, UR4, 0x18 ;  /* 0x0000000406077291 */ /* 0x001fe4000f8ec0ff */
[----:B------:R-:W-:Y:S02]  /*0300*/  UIADD3 UR4, UPT, UPT, UR4, 0x4000, URZ ;  /* 0x0000400004047890 */ /* 0x000fe4000fffe0ff */
[----:B------:R-:W-:Y:S02]  /*0310*/  ULEA UR5, UR6, UR5, 0x18 ;  /* 0x0000000506057291 */ /* 0x000fe4000f8ec0ff */
[----:B------:R-:W-:Y:S01]  /*0320*/  ULEA UR4, UR6, UR4, 0x18 ;  /* 0x0000000406047291 */ /* 0x000fe2000f8ec0ff */
[----:B------:R-:W-:-:S03]  /*0330*/  LEA R17, R7, UR7, 0x8 ;  /* 0x0000000707117c11 */ /* 0x000fc6000f8e40ff */
[C---:B------:R-:W-:Y:S02]  /*0340*/  LEA R3, R7.reuse, UR5, 0x8 ;  /* 0x0000000507037c11 */ /* 0x040fe4000f8e40ff */
[----:B------:R-:W-:Y:S01]  /*0350*/  LEA R7, R7, UR4, 0x8 ;  /* 0x0000000407077c11 */ /* 0x000fe2000f8e40ff */
[C---:B-1----:R-:W-:Y:S02]  /*0360*/  IMAD R4, R0.reuse, 0x4, R17 ;  /* 0x0000000400047824 */ /* 0x042fe400078e0211 */
[C---:B------:R-:W-:Y:S02]  /*0370*/  IMAD R3, R0.reuse, 0x4, R3 ;  /* 0x0000000400037824 */ /* 0x040fe400078e0203 */
[C---:B------:R-:W-:Y:S01]  /*0380*/  IMAD R8, R0.reuse, 0x4, R7 ;  /* 0x0000000400087824 */ /* 0x040fe200078e0207 */
[----:B------:R-:W-:Y:S01]  /*0390*/  LEA R2, R0, UR4, 0x2 ;  /* 0x0000000400027c11 */ /* 0x000fe2000f8e10ff */
[----:B------:R-:W-:Y:S01]  /*03a0*/  VIADD R0, R17, 0x2000 ;  /* 0x0000200011007836 */ /* 0x000fe20000000000 */
[----:B------:R-:W-:-:S03]  /*03b0*/  UMOV UR4, 0x2000 ;  /* 0x0000200000047882 */ /* 0x000fc60000000000 */
[----:B------:R-:W-:Y:S01]  /*03c0*/  VIADD R2, R2, 0x1000 ;  /* 0x0000100002027836 */ /* 0x000fe20000000000 */
[----:B--2---:R0:W-:Y:S04]  /*03d0*/  STS [R3], R14 ;  /* 0x0000000e03007388 */ /* 0x0041e80000000800 */
[----:B----4-:R0:W-:Y:S04]  /*03e0*/  STS [R4], R6 ;  /* 0x0000000604007388 */ /* 0x0101e80000000800 */
[----:B---3--:R0:W-:Y:S04]  /*03f0*/  STS [R8], R13 ;  /* 0x0000000d08007388 */ /* 0x0081e80000000800 */
[----:B------:R0:W-:Y:S04]  /*0400*/  STS [R3+0x80], R12 ;  /* 0x0000800c03007388 */ /* 0x0001e80000000800 */
[----:B-----5:R0:W-:Y:S04]  /*0410*/  STS [R4+0x80], R15 ;  /* 0x0000800f04007388 */ /* 0x0201e80000000800 */
[----:B------:R0:W-:Y:S04]  /*0420*/  STS [R8+0x80], R19 ;  /* 0x0000801308007388 */ /* 0x0001e80000000800 */
[----:B------:R0:W-:Y:S04]  /*0430*/  STS [R3+0x2000], R16 ;  /* 0x0020001003007388 */ /* 0x0001e80000000800 */
[----:B------:R0:W-:Y:S04]  /*0440*/  STS [R4+0x2000], R25 ;  /* 0x0020001904007388 */ /* 0x0001e80000000800 */
[----:B------:R0:W-:Y:S04]  /*0450*/  STS [R8+0x2000], R27 ;  /* 0x0020001b08007388 */ /* 0x0001e80000000800 */
[----:B------:R0:W-:Y:S04]  /*0460*/  STS [R3+0x2080], R18 ;  /* 0x0020801203007388 */ /* 0x0001e80000000800 */
[----:B------:R0:W-:Y:S04]  /*0470*/  STS [R4+0x2080], R29 ;  /* 0x0020801d04007388 */ /* 0x0001e80000000800 */
[----:B------:R0:W-:Y:S01]  /*0480*/  STS [R8+0x2080], R24 ;  /* 0x0020801808007388 */ /* 0x0001e20000000800 */
[----:B------:R-:W-:Y:S06]  /*0490*/  BAR.SYNC.DEFER_BLOCKING 0x0 ;  /* 0x0000000000007b1d */ /* 0x000fec0000010000 */
[----:B------:R0:W1:Y:S04]  /*04a0*/  LDS R9, [R3] ;  /* 0x0000000003097984 */ /* 0x0000680000000800 */
[----:B------:R0:W2:Y:S04]  /*04b0*/  LDS R7, [R3+0x80] ;  /* 0x0000800003077984 */ /* 0x0000a80000000800 */
[----:B------:R0:W3:Y:S04]  /*04c0*/  LDS R5, [R3+0x2000] ;  /* 0x0020000003057984 */ /* 0x0000e80000000800 */
[----:B------:R0:W4:Y:S02]  /*04d0*/  LDS R11, [R3+0x2080] ;  /* 0x00208000030b7984 */ /* 0x0001240000000800 */
.L_x_0:
[----:B------:R-:W-:Y:S01]  /*04e0*/  LDS R10, [R2+-0x1000] ;  /* 0xfff00000020a7984 */ /* 0x000fe20000000800 */
[----:B------:R-:W-:-:S03]  /*04f0*/  UIADD3 UR4, UPT, UPT, UR4, 0x80, URZ ;  /* 0x0000008004047890 */ /* 0x000fc6000fffe0ff */
[----:B0-----:R-:W1:Y:S01]  /*0500*/  LDS.128 R12, [R0+-0x2000] ;  /* 0xffe00000000c7984 */ /* 0x001e620000000c00 */
[----:B------:R-:W-:-:S03]  /*0510*/  UISETP.NE.AND UP0, UPT, UR4, 0x2100, UPT ;  /* 0x000021000400788c */ /* 0x000fc6000bf05270 */
[----:B------:R-:W3:Y:S04]  /*0520*/  LDS.128 R16, [R0] ;  /* 0x0000000000107984 */ /* 0x000ee80000000c00 */
[----:B------:R-:W2:Y:S04]  /*0530*/  LDS R8, [R2+-0xf80] ;  /* 0xfff0800002087984 */ /* 0x000ea80000000800 */
[----:B------:R-:W0:Y:S04]  /*0540*/  LDS R6, [R2+-0xf00] ;  /* 0xfff1000002067984 */ /* 0x000e280000000800 */
[----:B------:R-:W5:Y:S04]  /*0550*/  LDS R4, [R2+-0xe80] ;  /* 0xfff1800002047984 */ /* 0x000f680000000800 */
[----:B------:R-:W5:Y:S04]  /*0560*/  LDS R27, [R2+-0xe00] ;  /* 0xfff20000021b7984 */ /* 0x000f680000000800 */
[----:B------:R-:W5:Y:S04]  /*0570*/  LDS R25, [R2+-0xd80] ;  /* 0xfff2800002197984 */ /* 0x000f680000000800 */
[----:B------:R-:W5:Y:S04]  /*0580*/  LDS R26, [R2+-0xd00] ;  /* 0xfff30000021a7984 */ /* 0x000f680000000800 */
[----:B------:R-:W5:Y:S04]  /*0590*/  LDS R24, [R2+-0xc80] ;  /* 0xfff3800002187984 */ /* 0x000f680000000800 */
[----:B------:R-:W-:Y:S01]  /*05a0*/  LDS R28, [R2+-0x280] ;  /* 0xfffd8000021c7984 */ /* 0x000fe20000000800 */
[----:B-1----:R-:W-:-:S02]  /*05b0*/  VIADDMNMX R9, R10, R12, R9, PT ;  /* 0x0000000c0a097246 */ /* 0x002fc40003800109 */
[----:B---3--:R-:W-:Y:S02]  /*05c0*/  VIADDMNMX R5, R10, R16, R5, PT ;  /* 0x000000100a057246 */ /* 0x008fe40003800105 */
[C---:B--2---:R-:W-:Y:S02]  /*05d0*/  VIADDMNMX R7, R8.reuse, R12, R7, PT ;  /* 0x0000000c08077246 */ /* 0x044fe40003800107 */
[----:B----4-:R-:W-:Y:S02]  /*05e0*/  VIADDMNMX R8, R8, R16, R11, PT ;  /* 0x0000001008087246 */ /* 0x010fe4000380010b */
[C---:B0-----:R-:W-:Y:S01]  /*05f0*/  VIADDMNMX R9, R6.reuse, R13, R9, PT ;  /* 0x0000000d06097246 */ /* 0x041fe20003800109 */
[----:B------:R-:W-:Y:S01]  /*0600*/  LDS R16, [R2+-0x900] ;  /* 0xfff7000002107984 */ /* 0x000fe20000000800 */
[----:B------:R-:W-:Y:S02]  /*0610*/  VIADDMNMX R5, R6, R17, R5, PT ;  /* 0x0000001106057246 */ /* 0x000fe40003800105 */
[----:B-----5:R-:W-:-:S02]  /*0620*/  VIADDMNMX R7, R4, R13, R7, PT ;  /* 0x0000000d04077246 */ /* 0x020fc40003800107 */
[----:B------:R-:W-:Y:S01]  /*0630*/  VIADDMNMX R17, R4, R17, R8, PT ;  /* 0x0000001104117246 */ /* 0x000fe20003800108 */
[----:B------:R-:W-:Y:S01]  /*0640*/  LDS R13, [R2+-0xc00] ;  /* 0xfff40000020d7984 */ /* 0x000fe20000000800 */
[C---:B------:R-:W-:Y:S02]  /*0650*/  VIADDMNMX R12, R27.reuse, R14, R9, PT ;  /* 0x0000000e1b0c7246 */ /* 0x040fe40003800109 */
[----:B------:R-:W-:Y:S01]  /*0660*/  VIADDMNMX R27, R27, R18, R5, PT ;  /* 0x000000121b1b7246 */ /* 0x000fe20003800105 */
[----:B------:R-:W0:Y:S01]  /*0670*/  LDS.128 R8, [R0+0x10] ;  /* 0x0000100000087984 */ /* 0x000e220000000c00 */
[C---:B------:R-:W-:Y:S02]  /*0680*/  VIADDMNMX R14, R25.reuse, R14, R7, PT ;  /* 0x0000000e190e7246 */ /* 0x040fe40003800107 */
[----:B------:R-:W-:Y:S01]  /*0690*/  VIADDMNMX R17, R25, R18, R17, PT ;  /* 0x0000001219117246 */ /* 0x000fe20003800111 */
[----:B------:R-:W1:Y:S01]  /*06a0*/  LDS.128 R4, [R0+-0x1ff0] ;  /* 0xffe0100000047984 */ /* 0x000e620000000c00 */
[----:B------:R-:W-:-:S02]  /*06b0*/  VIADDMNMX R12, R26, R15, R12, PT ;  /* 0x0000000f1a0c7246 */ /* 0x000fc4000380010c */
[----:B------:R-:W-:Y:S01]  /*06c0*/  VIADDMNMX R26, R26, R19, R27, PT ;  /* 0x000000131a1a7246 */ /* 0x000fe2000380011b */
[----:B------:R-:W2:Y:S01]  /*06d0*/  LDS R25, [R2+-0xb80] ;  /* 0xfff4800002197984 */ /* 0x000ea20000000800 */
[C---:B------:R-:W-:Y:S02]  /*06e0*/  VIADDMNMX R15, R24.reuse, R15, R14, PT ;  /* 0x0000000f180f7246 */ /* 0x040fe4000380010e */
[----:B------:R-:W-:Y:S01]  /*06f0*/  VIADDMNMX R19, R24, R19, R17, PT ;  /* 0x0000001318137246 */ /* 0x000fe20003800111 */
[----:B------:R-:W3:Y:S04]  /*0700*/  LDS R14, [R2+-0xb00] ;  /* 0xfff50000020e7984 */ /* 0x000ee80000000800 */
[----:B------:R-:W4:Y:S04]  /*0710*/  LDS R18, [R2+-0xa80] ;  /* 0xfff5800002127984 */ /* 0x000f280000000800 */
[----:B------:R-:W5:Y:S04]  /*0720*/  LDS R27, [R2+-0xa00] ;  /* 0xfff60000021b7984 */ /* 0x000f680000000800 */
[----:B------:R-:W5:Y:S04]  /*0730*/  LDS R17, [R2+-0x980] ;  /* 0xfff6800002117984 */ /* 0x000f680000000800 */
[----:B------:R-:W5:Y:S01]  /*0740*/  LDS R24, [R2+-0x880] ;  /* 0xfff7800002187984 */ /* 0x000f620000000800 */
[----:B0-----:R-:W-:-:S02]  /*0750*/  VIADDMNMX R26, R13, R8, R26, PT ;  /* 0x000000080d1a7246 */ /* 0x001fc4000380011a */
[-C--:B-1----:R-:W-:Y:S02]  /*0760*/  VIADDMNMX R12, R13, R4.reuse, R12, PT ;  /* 0x000000040d0c7246 */ /* 0x082fe4000380010c */
[C---:B--2---:R-:W-:Y:S02]  /*0770*/  VIADDMNMX R15, R25.reuse, R4, R15, PT ;  /* 0x00000004190f7246 */ /* 0x044fe4000380010f */
[----:B------:R-:W-:Y:S02]  /*0780*/  VIADDMNMX R19, R25, R8, R19, PT ;  /* 0x0000000819137246 */ /* 0x000fe40003800113 */
[C---:B---3--:R-:W-:Y:S01]  /*0790*/  VIADDMNMX R12, R14.reuse, R5, R12, PT ;  /* 0x000000050e0c7246 */ /* 0x048fe2000380010c */
[----:B------:R-:W-:Y:S01]  /*07a0*/  LDS R25, [R2+-0x580] ;  /* 0xfffa800002197984 */ /* 0x000fe20000000800 */
[----:B------:R-:W-:Y:S02]  /*07b0*/  VIADDMNMX R26, R14, R9, R26, PT ;  /* 0x000000090e1a7246 */ /* 0x000fe4000380011a */
[----:B----4-:R-:W-:-:S02]  /*07c0*/  VIADDMNMX R15, R18, R5, R15, PT ;  /* 0x00000005120f7246 */ /* 0x010fc4000380010f */
[----:B------:R-:W-:Y:S01]  /*07d0*/  VIADDMNMX R19, R18, R9, R19, PT ;  /* 0x0000000912137246 */ /* 0x000fe20003800113 */
[----:B------:R-:W-:Y:S01]  /*07e0*/  LDS R5, [R2+-0x800] ;  /* 0xfff8000002057984 */ /* 0x000fe20000000800 */
[C---:B-----5:R-:W-:Y:S02]  /*07f0*/  VIADDMNMX R8, R27.reuse, R6, R12, PT ;  /* 0x000000061b087246 */ /* 0x060fe4000380010c */
[----:B------:R-:W-:Y:S01]  /*0800*/  VIADDMNMX R4, R27, R10, R26, PT ;  /* 0x0000000a1b047246 */ /* 0x000fe2000380011a */
[----:B------:R-:W-:Y:S01]  /*0810*/  LDS R9, [R2+-0x780] ;  /* 0xfff8800002097984 */ /* 0x000fe20000000800 */
[C---:B------:R-:W-:Y:S02]  /*0820*/  VIADDMNMX R6, R17.reuse, R6, R15, PT ;  /* 0x0000000611067246 */ /* 0x040fe4000380010f */
[----:B------:R-:W-:Y:S01]  /*0830*/  VIADDMNMX R10, R17, R10, R19, PT ;  /* 0x0000000a110a7246 */ /* 0x000fe20003800113 */
[----:B------:R-:W0:Y:S01]  /*0840*/  LDS.128 R12, [R0+-0x1fe0] ;  /* 0xffe02000000c7984 */ /* 0x000e220000000c00 */
[----:B------:R-:W-:-:S02]  /*0850*/  VIADDMNMX R8, R16, R7, R8, PT ;  /* 0x0000000710087246 */ /* 0x000fc40003800108 */
[----:B------:R-:W-:Y:S02]  /*0860*/  VIADDMNMX R4, R16, R11, R4, PT ;  /* 0x0000000b10047246 */ /* 0x000fe40003800104 */
[----:B------:R-:W1:Y:S01]  /*0870*/  LDS.128 R16, [R0+0x20] ;  /* 0x0000200000107984 */ /* 0x000e620000000c00 */
[C---:B------:R-:W-:Y:S02]  /*0880*/  VIADDMNMX R26, R24.reuse, R7, R6, PT ;  /* 0x00000007181a7246 */ /* 0x040fe40003800106 */
[----:B------:R-:W-:Y:S01]  /*0890*/  VIADDMNMX R24, R24, R11, R10, PT ;  /* 0x0000000b18187246 */ /* 0x000fe2000380010a */
[----:B------:R-:W2:Y:S04]  /*08a0*/  LDS R6, [R2+-0x700] ;  /* 0xfff9000002067984 */ /* 0x000ea80000000800 */
[----:B------:R-:W3:Y:S04]  /*08b0*/  LDS R10, [R2+-0x680] ;  /* 0xfff98000020a7984 */ /* 0x000ee80000000800 */
[----:B------:R-:W4:Y:S01]  /*08c0*/  LDS R7, [R2+-0x600] ;  /* 0xfffa000002077984 */ /* 0x000f220000000800 */
[----:B0-----:R-:W-:-:S02]  /*08d0*/  VIADDMNMX R8, R5, R12, R8, PT ;  /* 0x0000000c05087246 */ /* 0x001fc40003800108 */
[----:B------:R-:W-:Y:S02]  /*08e0*/  VIADDMNMX R11, R9, R12, R26, PT ;  /* 0x0000000c090b7246 */ /* 0x000fe4000380011a */
[----:B------:R-:W0:Y:S01]  /*08f0*/  LDS R12, [R2+-0x500] ;  /* 0xfffb0000020c7984 */ /* 0x000e220000000800 */
[-C--:B-1----:R-:W-:Y:S02]  /*0900*/  VIADDMNMX R4, R5, R16.reuse, R4, PT ;  /* 0x0000001005047246 */ /* 0x082fe40003800104 */
[----:B------:R-:W-:Y:S02]  /*0910*/  VIADDMNMX R24, R9, R16, R24, PT ;  /* 0x0000001009187246 */ /* 0x000fe40003800118 */
[C---:B--2---:R-:W-:Y:S01]  /*0920*/  VIADDMNMX R4, R6.reuse, R17, R4, PT ;  /* 0x0000001106047246 */ /* 0x044fe20003800104 */
[----:B------:R-:W1:Y:S01]  /*0930*/  LDS R16, [R2+-0x480] ;  /* 0xfffb800002107984 */ /* 0x000e620000000800 */
[-C--:B------:R-:W-:Y:S02]  /*0940*/  VIADDMNMX R8, R6, R13.reuse, R8, PT ;  /* 0x0000000d06087246 */ /* 0x080fe40003800108 */
[----:B---3--:R-:W-:-:S02]  /*0950*/  VIADDMNMX R11, R10, R13, R11, PT ;  /* 0x0000000d0a0b7246 */ /* 0x008fc4000380010b */
[----:B------:R-:W-:Y:S01]  /*0960*/  VIADDMNMX R24, R10, R17, R24, PT ;  /* 0x000000110a187246 */ /* 0x000fe20003800118 */
[----:B------:R-:W-:Y:S01]  /*0970*/  LDS R13, [R2+-0x400] ;  /* 0xfffc0000020d7984 */ /* 0x000fe20000000800 */
[C---:B----4-:R-:W-:Y:S02]  /*0980*/  VIADDMNMX R26, R7.reuse, R14, R8, PT ;  /* 0x0000000e071a7246 */ /* 0x050fe40003800108 */
[----:B------:R-:W-:Y:S02]  /*0990*/  VIADDMNMX R27, R7, R18, R4, PT ;  /* 0x00000012071b7246 */ /* 0x000fe40003800104 */
[C---:B------:R-:W-:Y:S01]  /*09a0*/  VIADDMNMX R17, R25.reuse, R14, R11, PT ;  /* 0x0000000e19117246 */ /* 0x040fe2000380010b */
[----:B------:R-:W2:Y:S01]  /*09b0*/  LDS.128 R4, [R0+-0x1fd0] ;  /* 0xffe0300000047984 */ /* 0x000ea20000000c00 */
[----:B------:R-:W-:-:S03]  /*09c0*/  VIADDMNMX R18, R25, R18, R24, PT ;  /* 0x0000001219127246 */ /* 0x000fc60003800118 */
[----:B------:R-:W3:Y:S04]  /*09d0*/  LDS.128 R8, [R0+0x30] ;  /* 0x0000300000087984 */ /* 0x000ee80000000c00 */
[----:B------:R-:W4:Y:S01]  /*09e0*/  LDS R25, [R2+-0x380] ;  /* 0xfffc800002197984 */ /* 0x000f220000000800 */
[C---:B0-----:R-:W-:Y:S02]  /*09f0*/  VIADDMNMX R14, R12.reuse, R15, R26, PT ;  /* 0x0000000f0c0e7246 */ /* 0x041fe4000380011a */
[----:B------:R-:W-:Y:S01]  /*0a00*/  VIADDMNMX R24, R12, R19, R27, PT ;  /* 0x000000130c187246 */ /* 0x000fe2000380011b */
[----:B------:R-:W-:Y:S01]  /*0a10*/  LDS R26, [R2+-0x100] ;  /* 0xffff0000021a7984 */ /* 0x000fe20000000800 */
[----:B-1----:R-:W-:-:S03]  /*0a20*/  VIADDMNMX R15, R16, R15, R17, PT ;  /* 0x0000000f100f7246 */ /* 0x002fc60003800111 */
[----:B------:R-:W0:Y:S01]  /*0a30*/  LDS R12, [R2+-0x300] ;  /* 0xfffd0000020c7984 */ /* 0x000e220000000800 */
[----:B------:R-:W-:-:S03]  /*0a40*/  VIADDMNMX R18, R16, R19, R18, PT ;  /* 0x0000001310127246 */ /* 0x000fc60003800112 */
[----:B------:R-:W1:Y:S04]  /*0a50*/  LDS R27, [R2+-0x200] ;  /* 0xfffe0000021b7984 */ /* 0x000e680000000800 */
[----:B------:R-:W5:Y:S01]  /*0a60*/  LDS R17, [R2+-0x180] ;  /* 0xfffe800002117984 */ /* 0x000f620000000800 */
[C---:B--2---:R-:W-:Y:S02]  /*0a70*/  VIADDMNMX R14, R13.reuse, R4, R14, PT ;  /* 0x000000040d0e7246 */ /* 0x044fe4000380010e */
[----:B---3--:R-:W-:Y:S02]  /*0a80*/  VIADDMNMX R13, R13, R8, R24, PT ;  /* 0x000000080d0d7246 */ /* 0x008fe40003800118 */
[----:B------:R-:W2:Y:S01]  /*0a90*/  LDS R24, [R2+-0x80] ;  /* 0xffff800002187984 */ /* 0x000ea20000000800 */
[----:B----4-:R-:W-:-:S02]  /*0aa0*/  VIADDMNMX R15, R25, R4, R15, PT ;  /* 0x00000004190f7246 */ /* 0x010fc4000380010f */
[----:B------:R-:W-:Y:S02]  /*0ab0*/  VIADDMNMX R18, R25, R8, R18, PT ;  /* 0x0000000819127246 */ /* 0x000fe40003800112 */
[C---:B------:R-:W-:Y:S01]  /*0ac0*/  VIADDMNMX R8, R28.reuse, R5, R15, PT ;  /* 0x000000051c087246 */ /* 0x040fe2000380010f */
[----:B------:R-:W-:Y:S01]  /*0ad0*/  LDS R25, [R2+0x280] ;  /* 0x0002800002197984 */ /* 0x000fe20000000800 */
[----:B------:R-:W-:-:S03]  /*0ae0*/  VIADDMNMX R18, R28, R9, R18, PT ;  /* 0x000000091c127246 */ /* 0x000fc60003800112 */
[----:B------:R-:W-:Y:S01]  /*0af0*/  LDS R28, [R2+0x580] ;  /* 0x00058000021c7984 */ /* 0x000fe20000000800 */
[C---:B0-----:R-:W-:Y:S02]  /*0b00*/  VIADDMNMX R4, R12.reuse, R5, R14, PT ;  /* 0x000000050c047246 */ /* 0x041fe4000380010e */
[----:B------:R-:W-:Y:S01]  /*0b10*/  VIADDMNMX R13, R12, R9, R13, PT ;  /* 0x000000090c0d7246 */ /* 0x000fe2000380010d */
[----:B------:R-:W-:Y:S01]  /*0b20*/  LDS R5, [R2+0x80] ;  /* 0x0000800002057984 */ /* 0x000fe20000000800 */
[C---:B-1----:R-:W-:Y:S02]  /*0b30*/  VIADDMNMX R4, R27.reuse, R6, R4, PT ;  /* 0x000000061b047246 */ /* 0x042fe40003800104 */
[----:B------:R-:W-:Y:S01]  /*0b40*/  VIADDMNMX R27, R27, R10, R13, PT ;  /* 0x0000000a1b1b7246 */ /* 0x000fe2000380010d */
[----:B------:R-:W-:Y:S01]  /*0b50*/  LDS R9, [R2] ;  /* 0x0000000002097984 */ /* 0x000fe20000000800 */
[C---:B-----5:R-:W-:Y:S02]  /*0b60*/  VIADDMNMX R8, R17.reuse, R6, R8, PT ;  /* 0x0000000611087246 */ /* 0x060fe40003800108 */
[----:B------:R-:W-:Y:S01]  /*0b70*/  VIADDMNMX R10, R17, R10, R18, PT ;  /* 0x0000000a110a7246 */ /* 0x000fe20003800112 */
[----:B------:R-:W0:Y:S01]  /*0b80*/  LDS.128 R12, [R0+-0x1fc0] ;  /* 0xffe04000000c7984 */ /* 0x000e220000000c00 */
[----:B------:R-:W-:-:S02]  /*0b90*/  VIADDMNMX R4, R26, R7, R4, PT ;  /* 0x000000071a047246 */ /* 0x000fc40003800104 */
[----:B------:R-:W-:Y:S01]  /*0ba0*/  VIADDMNMX R26, R26, R11, R27, PT ;  /* 0x0000000b1a1a7246 */ /* 0x000fe2000380011b */
[----:B------:R-:W1:Y:S01]  /*0bb0*/  LDS.128 R16, [R0+0x40] ;  /* 0x0000400000107984 */ /* 0x000e620000000c00 */
[----:B--2---:R-:W-:-:S03]  /*0bc0*/  VIADDMNMX R27, R24, R7, R8, PT ;  /* 0x00000007181b7246 */ /* 0x004fc60003800108 */
[----:B------:R-:W2:Y:S01]  /*0bd0*/  LDS R6, [R2+0x100] ;  /* 0x0001000002067984 */ /* 0x000ea20000000800 */
[----:B------:R-:W-:-:S03]  /*0be0*/  VIADDMNMX R11, R24, R11, R10, PT ;  /* 0x0000000b180b7246 */ /* 0x000fc6000380010a */
[----:B------:R-:W3:Y:S04]  /*0bf0*/  LDS R8, [R2+0x180] ;  /* 0x0001800002087984 */ /* 0x000ee80000000800 */
[----:B------:R-:W4:Y:S04]  /*0c00*/  LDS R7, [R2+0x200] ;  /* 0x0002000002077984 */ /* 0x000f280000000800 */
[----:B------:R-:W5:Y:S01]  /*0c10*/  LDS R24, [R2+0x380] ;  /* 0x0003800002187984 */ /* 0x000f620000000800 */
[-C--:B0-----:R-:W-:Y:S02]  /*0c20*/  VIADDMNMX R4, R9, R12.reuse, R4, PT ;  /* 0x0000000c09047246 */ /* 0x081fe40003800104 */
[----:B------:R-:W-:-:S02]  /*0c30*/  VIADDMNMX R10, R5, R12, R27, PT ;  /* 0x0000000c050a7246 */ /* 0x000fc4000380011b */
[----:B------:R-:W0:Y:S01]  /*0c40*/  LDS R12, [R2+0x300] ;  /* 0x00030000020c7984 */ /* 0x000e220000000800 */
[-C--:B-1----:R-:W-:Y:S02]  /*0c50*/  VIADDMNMX R26, R9, R16.reuse, R26, PT ;  /* 0x00000010091a7246 */ /* 0x082fe4000380011a */
[----:B------:R-:W-:Y:S02]  /*0c60*/  VIADDMNMX R11, R5, R16, R11, PT ;  /* 0x00000010050b7246 */ /* 0x000fe4000380010b */
[C---:B--2---:R-:W-:Y:S02]  /*0c70*/  VIADDMNMX R4, R6.reuse, R13, R4, PT ;  /* 0x0000000d06047246 */ /* 0x044fe40003800104 */
[-C--:B------:R-:W-:Y:S02]  /*0c80*/  VIADDMNMX R26, R6, R17.reuse, R26, PT ;  /* 0x00000011061a7246 */ /* 0x080fe4000380011a */
[C---:B---3--:R-:W-:Y:S02]  /*0c90*/  VIADDMNMX R17, R8.reuse, R17, R11, PT ;  /* 0x0000001108117246 */ /* 0x048fe4000380010b */
[----:B------:R-:W-:-:S02]  /*0ca0*/  VIADDMNMX R10, R8, R13, R10, PT ;  /* 0x0000000d080a7246 */ /* 0x000fc4000380010a */
[C---:B----4-:R-:W-:Y:S01]  /*0cb0*/  VIADDMNMX R16, R7.reuse, R14, R4, PT ;  /* 0x0000000e07107246 */ /* 0x050fe20003800104 */
[----:B------:R-:W-:Y:S01]  /*0cc0*/  LDS R13, [R2+0x400] ;  /* 0x00040000020d7984 */ /* 0x000fe20000000800 */
[-C--:B------:R-:W-:Y:S02]  /*0cd0*/  VIADDMNMX R26, R7, R18.reuse, R26, PT ;  /* 0x00000012071a7246 */ /* 0x080fe4000380011a */
[C---:B------:R-:W-:Y:S01]  /*0ce0*/  VIADDMNMX R18, R25.reuse, R18, R17, PT ;  /* 0x0000001219127246 */ /* 0x040fe20003800111 */
[----:B------:R-:W1:Y:S01]  /*0cf0*/  LDS.128 R4, [R0+-0x1fb0] ;  /* 0xffe0500000047984 */ /* 0x000e620000000c00 */
[----:B------:R-:W-:Y:S02]  /*0d00*/  VIADDMNMX R27, R25, R14, R10, PT ;  /* 0x0000000e191b7246 */ /* 0x000fe4000380010a */
[----:B-----5:R-:W-:Y:S01]  /*0d10*/  VIADDMNMX R18, R24, R19, R18, PT ;  /* 0x0000001318127246 */ /* 0x020fe20003800112 */
[----:B------:R-:W2:Y:S04]  /*0d20*/  LDS R17, [R2+0x480] ;  /* 0x0004800002117984 */ /* 0x000ea80000000800 */
[----:B------:R-:W3:Y:S04]  /*0d30*/  LDS.128 R8, [R0+0x50] ;  /* 0x0000500000087984 */ /* 0x000ee80000000c00 */
[----:B------:R-:W-:Y:S01]  /*0d40*/  LDS R25, [R2+0x600] ;  /* 0x0006000002197984 */ /* 0x000fe20000000800 */
[----:B0-----:R-:W-:-:S02]  /*0d50*/  VIADDMNMX R14, R12, R15, R16, PT ;  /* 0x0000000f0c0e7246 */ /* 0x001fc40003800110 */
[----:B------:R-:W-:Y:S02]  /*0d60*/  VIADDMNMX R16, R12, R19, R26, PT ;  /* 0x000000130c107246 */ /* 0x000fe4000380011a */
[----:B------:R-:W0:Y:S01]  /*0d70*/  LDS R12, [R2+0x500] ;  /* 0x00050000020c7984 */ /* 0x000e220000000800 */
[----:B------:R-:W-:-:S03]  /*0d80*/  VIADDMNMX R15, R24, R15, R27, PT ;  /* 0x0000000f180f7246 */ /* 0x000fc6000380011b */
[----:B------:R-:W4:Y:S04]  /*0d90*/  LDS R19, [R2+0x680] ;  /* 0x0006800002137984 */ /* 0x000f280000000800 */
[----:B------:R-:W5:Y:S04]  /*0da0*/  LDS R24, [R2+0x780] ;  /* 0x0007800002187984 */ /* 0x000f680000000800 */
[----:B------:R-:W5:Y:S01]  /*0db0*/  LDS R26, [R2+0x700] ;  /* 0x00070000021a7984 */ /* 0x000f620000000800 */
[-C--:B-1----:R-:W-:Y:S02]  /*0dc0*/  VIADDMNMX R14, R13, R4.reuse, R14, PT ;  /* 0x000000040d0e7246 */ /* 0x082fe4000380010e */
[----:B--2---:R-:W-:-:S02]  /*0dd0*/  VIADDMNMX R15, R17, R4, R15, PT ;  /* 0x00000004110f7246 */ /* 0x004fc4000380010f */
[-C--:B---3--:R-:W-:Y:S02]  /*0de0*/  VIADDMNMX R16, R13, R8.reuse, R16, PT ;  /* 0x000000080d107246 */ /* 0x088fe40003800110 */
[----:B------:R-:W-:Y:S02]  /*0df0*/  VIADDMNMX R18, R17, R8, R18, PT ;  /* 0x0000000811127246 */ /* 0x000fe40003800112 */
[C---:B------:R-:W-:Y:S01]  /*0e00*/  VIADDMNMX R15, R28.reuse, R5, R15, PT ;  /* 0x000000051c0f7246 */ /* 0x040fe2000380010f */
[----:B------:R-:W-:Y:S01]  /*0e10*/  LDS R8, [R2+0x980] ;  /* 0x0009800002087984 */ /* 0x000fe20000000800 */
[----:B------:R-:W-:Y:S02]  /*0e20*/  VIADDMNMX R18, R28, R9, R18, PT ;  /* 0x000000091c127246 */ /* 0x000fe40003800112 */
[C---:B0-----:R-:W-:Y:S02]  /*0e30*/  VIADDMNMX R4, R12.reuse, R5, R14, PT ;  /* 0x000000050c047246 */ /* 0x041fe4000380010e */
[----:B------:R-:W-:Y:S01]  /*0e40*/  VIADDMNMX R16, R12, R9, R16, PT ;  /* 0x000000090c107246 */ /* 0x000fe20003800110 */
[----:B------:R-:W-:Y:S01]  /*0e50*/  LDS R5, [R2+0x880] ;  /* 0x0008800002057984 */ /* 0x000fe20000000800 */
[----:B------:R-:W-:-:S02]  /*0e60*/  VIADDMNMX R4, R25, R6, R4, PT ;  /* 0x0000000619047246 */ /* 0x000fc40003800104 */
[----:B----4-:R-:W-:Y:S01]  /*0e70*/  VIADDMNMX R6, R19, R6, R15, PT ;  /* 0x0000000613067246 */ /* 0x010fe2000380010f */
[----:B------:R-:W-:Y:S01]  /*0e80*/  LDS R9, [R2+0x800] ;  /* 0x0008000002097984 */ /* 0x000fe20000000800 */
[-C--:B------:R-:W-:Y:S02]  /*0e90*/  VIADDMNMX R25, R25, R10.reuse, R16, PT ;  /* 0x0000000a19197246 */ /* 0x080fe40003800110 */
[----:B------:R-:W-:Y:S01]  /*0ea0*/  VIADDMNMX R10, R19, R10, R18, PT ;  /* 0x0000000a130a7246 */ /* 0x000fe20003800112 */
[----:B------:R-:W0:Y:S01]  /*0eb0*/  LDS.128 R12, [R0+-0x1fa0] ;  /* 0xffe06000000c7984 */ /* 0x000e220000000c00 */
[-C--:B-----5:R-:W-:Y:S02]  /*0ec0*/  VIADDMNMX R27, R24, R7.reuse, R6, PT ;  /* 0x00000007181b7246 */ /* 0x0a0fe40003800106 */
[C---:B------:R-:W-:Y:S01]  /*0ed0*/  VIADDMNMX R4, R26.reuse, R7, R4, PT ;  /* 0x000000071a047246 */ /* 0x040fe20003800104 */
[----:B------:R-:W1:Y:S01]  /*0ee0*/  LDS.128 R16, [R0+0x60] ;  /* 0x0000600000107984 */ /* 0x000e620000000c00 */
[----:B------:R-:W-:-:S02]  /*0ef0*/  VIADDMNMX R26, R26, R11, R25, PT ;  /* 0x0000000b1a1a7246 */ /* 0x000fc40003800119 */
[----:B------:R-:W-:Y:S01]  /*0f00*/  VIADDMNMX R11, R24, R11, R10, PT ;  /* 0x0000000b180b7246 */ /* 0x000fe2000380010a */
[----:B------:R-:W2:Y:S04]  /*0f10*/  LDS R6, [R2+0x900] ;  /* 0x0009000002067984 */ /* 0x000ea80000000800 */
[----:B------:R-:W3:Y:S04]  /*0f20*/  LDS R7, [R2+0xa00] ;  /* 0x000a000002077984 */ /* 0x000ee80000000800 */
[----:B------:R-:W4:Y:S04]  /*0f30*/  LDS R25, [R2+0xa80] ;  /* 0x000a800002197984 */ /* 0x000f280000000800 */
[----:B------:R-:W5:Y:S01]  /*0f40*/  LDS R24, [R2+0xb00] ;  /* 0x000b000002187984 */ /* 0x000f620000000800 */
[----:B0-----:R-:W-:-:S02]  /*0f50*/  VIADDMNMX R4, R9, R12, R4, PT ;  /* 0x0000000c09047246 */ /* 0x001fc40003800104 */
[----:B------:R-:W-:Y:S02]  /*0f60*/  VIADDMNMX R10, R5, R12, R27, PT ;  /* 0x0000000c050a7246 */ /* 0x000fe4000380011b */
[-C--:B-1----:R-:W-:Y:S01]  /*0f70*/  VIADDMNMX R26, R9, R16.reuse, R26, PT ;  /* 0x00000010091a7246 */ /* 0x082fe2000380011a */
[----:B------:R-:W0:Y:S01]  /*0f80*/  LDS R12, [R2+0xb80] ;  /* 0x000b8000020c7984 */ /* 0x000e220000000800 */
[----:B------:R-:W-:Y:S02]  /*0f90*/  VIADDMNMX R11, R5, R16, R11, PT ;  /* 0x00000010050b7246 */ /* 0x000fe4000380010b */
[C---:B--2---:R-:W-:Y:S02]  /*0fa0*/  VIADDMNMX R4, R6.reuse, R13, R4, PT ;  /* 0x0000000d06047246 */ /* 0x044fe40003800104 */
[----:B------:R-:W-:Y:S02]  /*0fb0*/  VIADDMNMX R26, R6, R17, R26, PT ;  /* 0x00000011061a7246 */ /* 0x000fe4000380011a */
[----:B------:R-:W-:-:S02]  /*0fc0*/  VIADDMNMX R10, R8, R13, R10, PT ;  /* 0x0000000d080a7246 */ /* 0x000fc4000380010a */
[C---:B---3--:R-:W-:Y:S01]  /*0fd0*/  VIADDMNMX R16, R7.reuse, R14, R4, PT ;  /* 0x0000000e07107246 */ /* 0x048fe20003800104 */
[----:B------:R-:W-:Y:S01]  /*0fe0*/  LDS R13, [R2+0xc00] ;  /* 0x000c0000020d7984 */ /* 0x000fe20000000800 */
[----:B------:R-:W-:Y:S02]  /*0ff0*/  VIADDMNMX R26, R7, R18, R26, PT ;  /* 0x00000012071a7246 */ /* 0x000fe4000380011a */
[----:B------:R-:W-:Y:S01]  /*1000*/  VIADDMNMX R17, R8, R17, R11, PT ;  /* 0x0000001108117246 */ /* 0x000fe2000380010b */
[----:B------:R-:W1:Y:S01]  /*1010*/  LDS.128 R4, [R0+-0x1f90] ;  /* 0xffe0700000047984 */ /* 0x000e620000000c00 */
[C---:B----4-:R-:W-:Y:S02]  /*1020*/  VIADDMNMX R27, R25.reuse, R14, R10, PT ;  /* 0x0000000e191b7246 */ /* 0x050fe4000380010a */
[----:B------:R-:W-:Y:S01]  /*1030*/  VIADDMNMX R18, R25, R18, R17, PT ;  /* 0x0000001219127246 */ /* 0x000fe20003800111 */
[----:B------:R2:W3:Y:S01]  /*1040*/  LDS.128 R8, [R0+0x70] ;  /* 0x0000700000087984 */ /* 0x0004e20000000c00 */
[----:B-----5:R-:W-:-:S02]  /*1050*/  VIADDMNMX R14, R24, R15, R16, PT ;  /* 0x0000000f180e7246 */ /* 0x020fc40003800110 */
[----:B------:R-:W-:Y:S01]  /*1060*/  VIADDMNMX R24, R24, R19, R26, PT ;  /* 0x0000001318187246 */ /* 0x000fe2000380011a */
[----:B------:R-:W4:Y:S04]  /*1070*/  LDS R17, [R2+0xc80] ;  /* 0x000c800002117984 */ /* 0x000f280000000800 */
[----:B------:R-:W5:Y:S01]  /*1080*/  LDS R16, [R2+0xd00] ;  /* 0x000d000002107984 */ /* 0x000f620000000800 */
[----:B--2---:R-:W-:-:S03]  /*1090*/  VIADD R0, R0, 0x80 ;  /* 0x0000008000007836 */ /* 0x004fc60000000000 */
[----:B------:R-:W2:Y:S01]  /*10a0*/  LDS R25, [R2+0xe00] ;  /* 0x000e000002197984 */ /* 0x000ea20000000800 */
[C---:B0-----:R-:W-:Y:S02]  /*10b0*/  VIADDMNMX R15, R12.reuse, R15, R27, PT ;  /* 0x0000000f0c0f7246 */ /* 0x041fe4000380011b */
[----:B------:R-:W-:Y:S02]  /*10c0*/  VIADDMNMX R12, R12, R19, R18, PT ;  /* 0x000000130c0c7246 */ /* 0x000fe40003800112 */
[----:B------:R-:W0:Y:S04]  /*10d0*/  LDS R18, [R2+0xd80] ;  /* 0x000d800002127984 */ /* 0x000e280000000800 */
[----:B------:R-:W0:Y:S01]  /*10e0*/  LDS R19, [R2+0xe80] ;  /* 0x000e800002137984 */ /* 0x000e220000000800 */
[----:B-1----:R-:W-:-:S03]  /*10f0*/  VIADDMNMX R26, R13, R4, R14, PT ;  /* 0x000000040d1a7246 */ /* 0x002fc6000380010e */
[----:B------:R-:W-:Y:S01]  /*1100*/  LDS R14, [R2+0xf80] ;  /* 0x000f8000020e7984 */ /* 0x000fe20000000800 */
[----:B---3--:R-:W-:-:S03]  /*1110*/  VIADDMNMX R13, R13, R8, R24, PT ;  /* 0x000000080d0d7246 */ /* 0x008fc60003800118 */
[----:B------:R1:W3:Y:S01]  /*1120*/  LDS R24, [R2+0xf00] ;  /* 0x000f000002187984 */ /* 0x0002e20000000800 */
[C---:B----4-:R-:W-:Y:S02]  /*1130*/  VIADDMNMX R15, R17.reuse, R4, R15, PT ;  /* 0x00000004110f7246 */ /* 0x050fe4000380010f */
[----:B------:R-:W-:Y:S02]  /*1140*/  VIADDMNMX R12, R17, R8, R12, PT ;  /* 0x00000008110c7246 */ /* 0x000fe4000380010c */
[C---:B-----5:R-:W-:Y:S02]  /*1150*/  VIADDMNMX R26, R16.reuse, R5, R26, PT ;  /* 0x00000005101a7246 */ /* 0x060fe4000380011a */
[----:B------:R-:W-:Y:S01]  /*1160*/  VIADDMNMX R13, R16, R9, R13, PT ;  /* 0x00000009100d7246 */ /* 0x000fe2000380010d */
[----:B-1----:R-:W-:Y:S01]  /*1170*/  VIADD R2, R2, 0x2000 ;  /* 0x0000200002027836 */ /* 0x002fe20000000000 */
[C---:B--2---:R-:W-:Y:S02]  /*1180*/  VIADDMNMX R26, R25.reuse, R6, R26, PT ;  /* 0x00000006191a7246 */ /* 0x044fe4000380011a */
[----:B------:R-:W-:-:S02]  /*1190*/  VIADDMNMX R13, R25, R10, R13, PT ;  /* 0x0000000a190d7246 */ /* 0x000fc4000380010d */
[C---:B0-----:R-:W-:Y:S02]  /*11a0*/  VIADDMNMX R15, R18.reuse, R5, R15, PT ;  /* 0x00000005120f7246 */ /* 0x041fe4000380010f */
[----:B------:R-:W-:Y:S02]  /*11b0*/  VIADDMNMX R12, R18, R9, R12, PT ;  /* 0x00000009120c7246 */ /* 0x000fe4000380010c */
[C---:B------:R-:W-:Y:S02]  /*11c0*/  VIADDMNMX R15, R19.reuse, R6, R15, PT ;  /* 0x00000006130f7246 */ /* 0x040fe4000380010f */
[----:B------:R-:W-:Y:S02]  /*11d0*/  VIADDMNMX R12, R19, R10, R12, PT ;  /* 0x0000000a130c7246 */ /* 0x000fe4000380010c */
[C---:B---3--:R-:W-:Y:S02]  /*11e0*/  VIADDMNMX R9, R24.reuse, R7, R26, PT ;  /* 0x0000000718097246 */ /* 0x048fe4000380011a */
[----:B------:R-:W-:-:S02]  /*11f0*/  VIADDMNMX R5, R24, R11, R13, PT ;  /* 0x0000000b18057246 */ /* 0x000fc4000380010d */
[C---:B------:R-:W-:Y:S02]  /*1200*/  VIADDMNMX R7, R14.reuse, R7, R15, PT ;  /* 0x000000070e077246 */ /* 0x040fe4000380010f */
[----:B------:R-:W-:Y:S01]  /*1210*/  VIADDMNMX R11, R14, R11, R12, PT ;  /* 0x0000000b0e0b7246 */ /* 0x000fe2000380010c */
[----:B------:R-:W-:Y:S06]  /*1220*/  BRA.U UP0, `(.L_x_0) ;  /* 0xfffffff100ac7547 */ /* 0x000fec000b83ffff */
[----:B------:R-:W-:Y:S04]  /*1230*/  STG.E desc[UR8][R22.64], R9 ;  /* 0x0000000916007986 */ /* 0x000fe8000c101908 */
[----:B------:R-:W-:Y:S04]  /*1240*/  STG.E desc[UR8][R22.64+0x80], R7 ;  /* 0x0000800716007986 */ /* 0x000fe8000c101908 */
[----:B------:R-:W-:Y:S04]  /*1250*/  STS [R3], R9 ;  /* 0x0000000903007388 */ /* 0x000fe80000000800 */
[----:B------:R-:W-:Y:S04]  /*1260*/  STS [R3+0x80], R7 ;  /* 0x0000800703007388 */ /* 0x000fe80000000800 */
[----:B------:R-:W-:Y:S04]  /*1270*/  STS [R3+0x2000], R5 ;  /* 0x0020000503007388 */ /* 0x000fe80000000800 */
[----:B------:R-:W-:Y:S04]  /*1280*/  STS [R3+0x2080], R11 ;  /* 0x0020800b03007388 */ /* 0x000fe80000000800 */
[----:B------:R-:W-:Y:S04]  /*1290*/  STG.E desc[UR8][R20.64], R5 ;  /* 0x0000000514007986 */ /* 0x000fe8000c101908 */
[----:B------:R-:W-:Y:S01]  /*12a0*/  STG.E desc[UR8][R20.64+0x80], R11 ;  /* 0x0000800b14007986 */ /* 0x000fe2000c101908 */
[----:B------:R-:W-:Y:S05]  /*12b0*/  EXIT ;  /* 0x000000000000794d */ /* 0x000fea0003800000 */
.L_x_1:
[----:B------:R-:W-:-:S00]  /*12c0*/  BRA `(.L_x_1) ;  /* 0xfffffffc00fc7947 */ /* 0x000fc0000383ffff */
[----:B------:R-:W-:-:S00]  /*12d0*/  NOP ;  /* 0x0000000000007918 */ /* 0x000fc00000000000 */
        /* <DEDUP_REMOVED lines=10> */
.L_x_8:


//--------------------- .text._Z8phase2_2Piii     --------------------------
	.section	.text._Z8phase2_2Piii,"ax",@progbits
	.align	128
        .global         _Z8phase2_2Piii
        .type           _Z8phase2_2Piii,@function
        .size           _Z8phase2_2Piii,(.L_x_9 - _Z8phase2_2Piii)
        .other          _Z8phase2_2Piii,@"STO_CUDA_ENTRY STV_DEFAULT"
_Z8phase2_2Piii:
.text._Z8phase2_2Piii:
[----:B------:R-:W-:Y:S01]  /*0000*/  LDC R1, c[0x0][0x37c] ;  /* 0x0000df00ff017b82 */ /* 0x000fe20000000800 */
[----:B------:R-:W0:Y:S07]  /*0010*/  S2R R6, SR_CTAID.X ;  /* 0x0000000000067919 */ /* 0x000e2e0000002500 */
[----:B------:R-:W0:Y:S02]  /*0020*/  LDC R3, c[0x0][0x388] ;  /* 0x0000e200ff037b82 */ /* 0x000e240000000800 */
[----:B0-----:R-:W-:-:S13]  /*0030*/  ISETP.NE.AND P0, PT, R6, R3, PT ;  /* 0x000000030600720c */ /* 0x001fda0003f05270 */
[----:B------:R-:W-:Y:S05]  /*0040*/  @!P0 EXIT ;  /* 0x000000000000894d */ /* 0x000fea0003800000 */
[----:B------:R-:W0:Y:S01]  /*0050*/  S2R R7, SR_TID.Y ;  /* 0x0000000000077919 */ /* 0x000e220000002200 */
[----:B------:R-:W1:Y:S01]  /*0060*/  LDC R13, c[0x0][0x38c] ;  /* 0x0000e300ff0d7b82 */ /* 0x000e620000000800 */
[----:B------:R-:W-:Y:S01]  /*0070*/  IMAD.SHL.U32 R2, R3, 0x40, RZ ;  /* 0x0000004003027824 */ /* 0x000fe200078e00ff */
[----:B------:R-:W2:Y:S01]  /*0080*/  LDCU.64 UR8, c[0x0][0x358] ;  /* 0x00006b00ff0877ac */ /* 0x000ea20008000a00 */
[----:B------:R-:W0:Y:S05]  /*0090*/  S2R R0, SR_TID.X ;  /* 0x0000000000007919 */ /* 0x000e2a0000002100 */
[----:B------:R-:W3:Y:S01]  /*00a0*/  LDC.64 R4, c[0x0][0x380] ;  /* 0x0000e000ff047b82 */ /* 0x000ee20000000a00 */
[----:B-1----:R-:W-:-:S04]  /*00b0*/  IMAD R3, R2, R13, RZ ;  /* 0x0000000d02037224 */ /* 0x002fc800078e02ff */
[--C-:B------:R-:W-:Y:S02]  /*00c0*/  IMAD.IADD R2, R2, 0x1, R3.reuse ;  /* 0x0000000102027824 */ /* 0x100fe400078e0203 */
[----:B------:R-:W-:Y:S02]  /*00d0*/  IMAD R6, R6, 0x40, R3 ;  /* 0x0000004006067824 */ /* 0x000fe400078e0203 */
[----:B0-----:R-:W-:-:S04]  /*00e0*/  IMAD R9, R7, R13, R0 ;  /* 0x0000000d07097224 */ /* 0x001fc800078e0200 */
[--C-:B------:R-:W-:Y:S02]  /*00f0*/  IMAD R13, R13, 0x20, R9.reuse ;  /* 0x000000200d0d7824 */ /* 0x100fe400078e0209 */
[C---:B------:R-:W-:Y:S02]  /*0100*/  IMAD.IADD R3, R2.reuse, 0x1, R9 ;  /* 0x0000000102037824 */ /* 0x040fe400078e0209 */
[----:B------:R-:W-:Y:S02]  /*0110*/  IMAD.IADD R11, R9, 0x1, R6 ;  /* 0x00000001090b7824 */ /* 0x000fe400078e0206 */
[----:B------:R-:W-:Y:S02]  /*0120*/  IMAD.IADD R15, R2, 0x1, R13 ;  /* 0x00000001020f7824 */ /* 0x000fe400078e020d */
[----:B---3--:R-:W-:-:S04]  /*0130*/  IMAD.WIDE R8, R3, 0x4, R4 ;  /* 0x0000000403087825 */ /* 0x008fc800078e0204 */
[----:B------:R-:W-:Y:S01]  /*0140*/  IMAD.IADD R13, R6, 0x1, R13 ;  /* 0x00000001060d7824 */ /* 0x000fe200078e020d */
[----:B--2---:R-:W2:Y:S01]  /*0150*/  LDG.E R12, desc[UR8][R8.64] ;  /* 0x00000008080c7981 */ /* 0x004ea2000c1e1900 */
[----:B------:R-:W-:-:S03]  /*0160*/  IMAD.WIDE R2, R11, 0x4, R4 ;  /* 0x000000040b027825 */ /* 0x000fc600078e0204 */
[----:B------:R0:W3:Y:S01]  /*0170*/  LDG.E R14, desc[UR8][R8.64+0x80] ;  /* 0x00008008080e7981 */ /* 0x0000e2000c1e1900 */
[----:B------:R-:W-:-:S03]  /*0180*/  IMAD.WIDE R10, R15, 0x4, R4 ;  /* 0x000000040f0a7825 */ /* 0x000fc600078e0204 */
[----:B------:R-:W4:Y:S01]  /*0190*/  LDG.E R15, desc[UR8][R2.64] ;  /* 0x00000008020f7981 */ /* 0x000f22000c1e1900 */
[----:B------:R-:W-:-:S03]  /*01a0*/  IMAD.WIDE R4, R13, 0x4, R4 ;  /* 0x000000040d047825 */ /* 0x000fc600078e0204 */
[----:B------:R-:W5:Y:S04]  /*01b0*/  LDG.E R17, desc[UR8][R2.64+0x80] ;  /* 0x0000800802117981 */ /* 0x000f68000c1e1900 */
[----:B------:R-:W5:Y:S04]  /*01c0*/  LDG.E R16, desc[UR8][R10.64] ;  /* 0x000000080a107981 */ /* 0x000f68000c1e1900 */
[----:B------:R-:W5:Y:S04]  /*01d0*/  LDG.E R19, desc[UR8][R4.64] ;  /* 0x0000000804137981 */ /* 0x000f68000c1e1900 */
[----:B------:R-:W5:Y:S04]  /*01e0*/  LDG.E R18, desc[UR8][R10.64+0x80] ;  /* 0x000080080a127981 */ /* 0x000f68000c1e1900 */
[----:B------:R-:W5:Y:S01]  /*01f0*/  LDG.E R21, desc[UR8][R4.64+0x80] ;  /* 0x0000800804157981 */ /* 0x000f62000c1e1900 */
[----:B------:R-:W1:Y:S01]  /*0200*/  S2UR UR6, SR_CgaCtaId ;  /* 0x00000000000679c3 */ /* 0x000e620000008800 */
[----:B------:R-:W-:-:S02]  /*0210*/  UMOV UR4, 0x400 ;  /* 0x0000040000047882 */ /* 0x000fc40000000000 */
[----:B------:R-:W-:Y:S02]  /*0220*/  UIADD3 UR5, UPT, UPT, UR4, 0x4000, URZ ;  /* 0x0000400004057890 */ /* 0x000fe4000fffe0ff */
[----:B-1----:R-:W-:Y:S02]  /*0230*/  ULEA UR4, UR6, UR4, 0x18 ;  /* 0x0000000406047291 */ /* 0x002fe4000f8ec0ff */
[----:B------:R-:W-:-:S04]  /*0240*/  ULEA UR5, UR6, UR5, 0x18 ;  /* 0x0000000506057291 */ /* 0x000fc8000f8ec0ff */
[C---:B0-----:R-:W-:Y:S02]  /*0250*/  LEA R9, R7.reuse, UR4, 0x8 ;  /* 0x0000000407097c11 */ /* 0x041fe4000f8e40ff */
[----:B------:R-:W-:-:S03]  /*0260*/  LEA R7, R7, UR5, 0x8 ;  /* 0x0000000507077c11 */ /* 0x000fc6000f8e40ff */
        /* <DEDUP_REMOVED lines=8> */
[----:B---3--:R0:W-:Y:S04]  /*02f0*/  STS [R13+0x80], R14 ;  /* 0x0000800e0d007388 */ /* 0x0081e80000000800 */
[----:B-----5:R0:W-:Y:S04]  /*0300*/  STS [R6+0x80], R17 ;  /* 0x0000801106007388 */ /* 0x0201e80000000800 */
[----:B------:R0:W-:Y:S04]  /*0310*/  STS [R13+0x2000], R16 ;  /* 0x002000100d007388 */ /* 0x0001e80000000800 */
[----:B------:R0:W-:Y:S04]  /*0320*/  STS [R6+0x2000], R19 ;  /* 0x0020001306007388 */ /* 0x0001e80000000800 */
[----:B------:R0:W-:Y:S04]  /*0330*/  STS [R13+0x2080], R18 ;  /* 0x002080120d007388 */ /* 0x0001e80000000800 */
[----:B------:R0:W-:Y:S01]  /*0340*/  STS [R6+0x2080], R21 ;  /* 0x0020801506007388 */ /* 0x0001e20000000800 */
[----:B------:R-:W-:Y:S06]  /*0350*/  BAR.SYNC.DEFER_BLOCKING 0x0 ;  /* 0x0000000000007b1d */ /* 0x000fec0000010000 */
.L_x_2:
[----:B------:R-:W-:Y:S01]  /*0360*/  LDS R8, [R6] ;  /* 0x0000000006087984 */ /* 0x000fe20000000800 */
[----:B------:R-:W-:-:S03]  /*0370*/  UIADD3 UR4, UPT, UPT, UR4, 0x10, URZ ;  /* 0x0000001004047890 */ /* 0x000fc6000fffe0ff */
[----:B------:R-:W-:Y:S01]  /*0380*/  LDS R9, [R0+-0x2000] ;  /* 0xffe0000000097984 */ /* 0x000fe20000000800 */
[----:B------:R-:W-:-:S03]  /*0390*/  UISETP.NE.AND UP0, UPT, UR4, 0x2100, UPT ;  /* 0x000021000400788c */ /* 0x000fc6000bf05270 */
[----:B-1----:R-:W1:Y:S02]  /*03a0*/  LDS R10, [R7+-0x200] ;  /* 0xfffe0000070a7984 */ /* 0x002e640000000800 */
[-C--:B-1----:R-:W-:Y:S02]  /*03b0*/  VIADDMNMX R11, R10, R9.reuse, R8, PT ;  /* 0x000000090a0b7246 */ /* 0x082fe40003800108 */
[----:B------:R-:W-:Y:S04]  /*03c0*/  LDS R8, [R6+0x80] ;  /* 0x0000800006087984 */ /* 0x000fe80000000800 */
[----:B------:R-:W-:Y:S04]  /*03d0*/  STS [R6], R11 ;  /* 0x0000000b06007388 */ /* 0x000fe80000000800 */
[----:B------:R-:W1:Y:S02]  /*03e0*/  LDS R10, [R7+-0x180] ;  /* 0xfffe8000070a7984 */ /* 0x000e640000000800 */
[----:B-1----:R-:W-:-:S02]  /*03f0*/  VIADDMNMX R9, R10, R9, R8, PT ;  /* 0x000000090a097246 */ /* 0x002fc40003800108 */
[----:B------:R-:W-:Y:S04]  /*0400*/  LDS R8, [R6+0x2000] ;  /* 0x0020000006087984 */ /* 0x000fe80000000800 */
[----:B------:R-:W-:Y:S04]  /*0410*/  STS [R6+0x80], R9 ;  /* 0x0000800906007388 */ /* 0x000fe80000000800 */
[----:B0-----:R-:W-:Y:S04]  /*0420*/  LDS R13, [R0] ;  /* 0x00000000000d7984 */ /* 0x001fe80000000800 */
[----:B------:R-:W0:Y:S02]  /*0430*/  LDS R10, [R7+-0x200] ;  /* 0xfffe0000070a7984 */ /* 0x000e240000000800 */
[----:B0-----:R-:W-:-:S02]  /*0440*/  VIADDMNMX R15, R10, R13, R8, PT ;  /* 0x0000000d0a0f7246 */ /* 0x001fc40003800108 */
[----:B------:R-:W-:Y:S04]  /*0450*/  LDS R8, [R6+0x2080] ;  /* 0x0020800006087984 */ /* 0x000fe80000000800 */
[----:B------:R-:W-:Y:S04]  /*0460*/  STS [R6+0x2000], R15 ;  /* 0x0020000f06007388 */ /* 0x000fe80000000800 */
[----:B------:R-:W0:Y:S02]  /*0470*/  LDS R10, [R7+-0x180] ;  /* 0xfffe8000070a7984 */ /* 0x000e240000000800 */
[----:B0-----:R-:W-:-:S05]  /*0480*/  VIADDMNMX R13, R10, R13, R8, PT ;  /* 0x0000000d0a0d7246 */ /* 0x001fca0003800108 */
[----:B------:R-:W-:Y:S01]  /*0490*/  STS [R6+0x2080], R13 ;  /* 0x0020800d06007388 */ /* 0x000fe20000000800 */
[----:B------:R-:W-:Y:S06]  /*04a0*/  BAR.SYNC.DEFER_BLOCKING 0x0 ;  /* 0x0000000000007b1d */ /* 0x000fec0000010000 */
[----:B------:R-:W-:Y:S04]  /*04b0*/  LDS R8, [R6] ;  /* 0x0000000006087984 */ /* 0x000fe80000000800 */
[----:B------:R-:W-:Y:S04]  /*04c0*/  LDS R9, [R0+-0x1ffc] ;  /* 0xffe0040000097984 */ /* 0x000fe80000000800 */
[----:B------:R-:W0:Y:S02]  /*04d0*/  LDS R10, [R7+-0x100] ;  /* 0xffff0000070a7984 */ /* 0x000e240000000800 */
[----:B0-----:R-:W-:-:S02]  /*04e0*/  VIADDMNMX R11, R10, R9, R8, PT ;  /* 0x000000090a0b7246 */ /* 0x001fc40003800108 */
[----:B------:R-:W-:Y:S04]  /*04f0*/  LDS R8, [R6+0x80] ;  /* 0x0000800006087984 */ /* 0x000fe80000000800 */
[----:B------:R-:W-:Y:S04]  /*0500*/  STS [R6], R11 ;  /* 0x0000000b06007388 */ /* 0x000fe80000000800 */
[----:B------:R-:W0:Y:S02]  /*0510*/  LDS R10, [R7+-0x80] ;  /* 0xffff8000070a7984 */ /* 0x000e240000000800 */
[----:B0-----:R-:W-:-:S02]  /*0520*/  VIADDMNMX R9, R10, R9, R8, PT ;  /* 0x000000090a097246 */ /* 0x001fc40003800108 */
[----:B------:R-:W-:Y:S04]  /*0530*/  LDS R8, [R6+0x2000] ;  /* 0x0020000006087984 */ /* 0x000fe80000000800 */
[----:B------:R-:W-:Y:S04]  /*0540*/  STS [R6+0x80], R9 ;  /* 0x0000800906007388 */ /* 0x000fe80000000800 */
[----:B------:R-:W-:Y:S04]  /*0550*/  LDS R13, [R0+0x4] ;  /* 0x00000400000d7984 */ /* 0x000fe80000000800 */
        /* <DEDUP_REMOVED lines=10> */
[----:B------:R-:W0:Y:S02]  /*0600*/  LDS R10, [R7] ;  /* 0x00000000070a7984 */ /* 0x000e240000000800 */
[----:B0-----:R-:W-:-:S02]  /*0610*/  VIADDMNMX R11, R10, R9, R8, PT ;  /* 0x000000090a0b7246 */ /* 0x001fc40003800108 */
[----:B------:R-:W-:Y:S04]  /*0620*/  LDS R8, [R6+0x80] ;  /* 0x0000800006087984 */ /* 0x000fe80000000800 */
[----:B------:R-:W-:Y:S04]  /*0630*/  STS [R6], R11 ;  /* 0x0000000b06007388 */ /* 0x000fe80000000800 */
[----:B------:R-:W0:Y:S02]  /*0640*/  LDS R10, [R7+0x80] ;  /* 0x00008000070a7984 */ /* 0x000e240000000800 */
[----:B0-----:R-:W-:-:S02]  /*0650*/  VIADDMNMX R9, R10, R9, R8, PT ;  /* 0x000000090a097246 */ /* 0x001fc40003800108 */
[----:B------:R-:W-:Y:S04]  /*0660*/  LDS R8, [R6+0x2000] ;  /* 0x0020000006087984 */ /* 0x000fe80000000800 */
[----:B------:R-:W-:Y:S04]  /*0670*/  STS [R6+0x80], R9 ;  /* 0x0000800906007388 */ /* 0x000fe80000000800 */
[----:B------:R-:W-:Y:S04]  /*0680*/  LDS R13, [R0+0x8] ;  /* 0x00000800000d7984 */ /* 0x000fe80000000800 */
[----:B------:R-:W0:Y:S02]  /*0690*/  LDS R10, [R7] ;  /* 0x00000000070a7984 */ /* 0x000e240000000800 */
[----:B0-----:R-:W-:-:S02]  /*06a0*/  VIADDMNMX R15, R10, R13, R8, PT ;  /* 0x0000000d0a0f7246 */ /* 0x001fc40003800108 */
[----:B------:R-:W-:Y:S04]  /*06b0*/  LDS R8, [R6+0x2080] ;  /* 0x0020800006087984 */ /* 0x000fe80000000800 */
[----:B------:R-:W-:Y:S04]  /*06c0*/  STS [R6+0x2000], R15 ;  /* 0x0020000f06007388 */ /* 0x000fe80000000800 */
[----:B------:R-:W0:Y:S02]  /*06d0*/  LDS R10, [R7+0x80] ;  /* 0x00008000070a7984 */ /* 0x000e240000000800 */
[----:B0-----:R-:W-:-:S05]  /*06e0*/  VIADDMNMX R13, R10, R13, R8, PT ;  /* 0x0000000d0a0d7246 */ /* 0x001fca0003800108 */
[----:B------:R-:W-:Y:S01]  /*06f0*/  STS [R6+0x2080], R13 ;  /* 0x0020800d06007388 */ /* 0x000fe20000000800 */
[----:B------:R-:W-:Y:S06]  /*0700*/  BAR.SYNC.DEFER_BLOCKING 0x0 ;  /* 0x0000000000007b1d */ /* 0x000fec0000010000 */
[----:B------:R-:W-:Y:S04]  /*0710*/  LDS R8, [R6] ;  /* 0x0000000006087984 */ /* 0x000fe80000000800 */
[----:B------:R-:W-:Y:S04]  /*0720*/  LDS R9, [R0+-0x1ff4] ;  /* 0xffe00c0000097984 */ /* 0x000fe80000000800 */
[----:B------:R-:W0:Y:S02]  /*0730*/  LDS R10, [R7+0x100] ;  /* 0x00010000070a7984 */ /* 0x000e240000000800 */
[----:B0-----:R-:W-:-:S02]  /*0740*/  VIADDMNMX R11, R10, R9, R8, PT ;  /* 0x000000090a0b7246 */ /* 0x001fc40003800108 */
[----:B------:R-:W-:Y:S04]  /*0750*/  LDS R8, [R6+0x80] ;  /* 0x0000800006087984 */ /* 0x000fe80000000800 */
[----:B------:R-:W-:Y:S04]  /*0760*/  STS [R6], R11 ;  /* 0x0000000b06007388 */ /* 0x000fe80000000800 */
[----:B------:R-:W0:Y:S02]  /*0770*/  LDS R10, [R7+0x180] ;  /* 0x00018000070a7984 */ /* 0x000e240000000800 */
[----:B0-----:R-:W-:-:S02]  /*0780*/  VIADDMNMX R9, R10, R9, R8, PT ;  /* 0x000000090a097246 */ /* 0x001fc40003800108 */
[----:B------:R-:W-:Y:S04]  /*0790*/  LDS R8, [R6+0x2000] ;  /* 0x0020000006087984 */ /* 0x000fe80000000800 */
[----:B------:R-:W-:Y:S04]  /*07a0*/  STS [R6+0x80], R9 ;  /* 0x0000800906007388 */ /* 0x000fe80000000800 */
[----:B------:R0:W-:Y:S04]  /*07b0*/  LDS R13, [R0+0xc] ;  /* 0x00000c00000d7984 */ /* 0x0001e80000000800 */
[----:B------:R-:W1:Y:S01]  /*07c0*/  LDS R10, [R7+0x100] ;  /* 0x00010000070a7984 */ /* 0x000e620000000800 */
[----:B0-----:R-:W-:Y:S01]  /*07d0*/  VIADD R0, R0, 0x10 ;  /* 0x0000001000007836 */ /* 0x001fe20000000000 */
[----:B-1----:R-:W-:-:S02]  /*07e0*/  VIADDMNMX R15, R10, R13, R8, PT ;  /* 0x0000000d0a0f7246 */ /* 0x002fc40003800108 */
[----:B------:R-:W-:Y:S04]  /*07f0*/  LDS R8, [R6+0x2080] ;  /* 0x0020800006087984 */ /* 0x000fe80000000800 */
[----:B------:R-:W-:Y:S04]  /*0800*/  STS [R6+0x2000], R15 ;  /* 0x0020000f06007388 */ /* 0x000fe80000000800 */
[----:B------:R0:W1:Y:S02]  /*0810*/  LDS R10, [R7+0x180] ;  /* 0x00018000070a7984 */ /* 0x0000640000000800 */
[----:B0-----:R-:W-:Y:S01]  /*0820*/  VIADD R7, R7, 0x400 ;  /* 0x0000040007077836 */ /* 0x001fe20000000000 */
[----:B-1----:R-:W-:-:S05]  /*0830*/  VIADDMNMX R13, R10, R13, R8, PT ;  /* 0x0000000d0a0d7246 */ /* 0x002fca0003800108 */
[----:B------:R1:W-:Y:S01]  /*0840*/  STS [R6+0x2080], R13 ;  /* 0x0020800d06007388 */ /* 0x0003e20000000800 */
[----:B------:R-:W-:Y:S06]  /*0850*/  BAR.SYNC.DEFER_BLOCKING 0x0 ;  /* 0x0000000000007b1d */ /* 0x000fec0000010000 */
[----:B------:R-:W-:Y:S05]  /*0860*/  BRA.U UP0, `(.L_x_2) ;  /* 0xfffffff900bc7547 */ /* 0x000fea000b83ffff */
[----:B------:R-:W0:Y:S04]  /*0870*/  LDS R7, [R6] ;  /* 0x0000000006077984 */ /* 0x000e280000000800 */
[----:B------:R-:W2:Y:S04]  /*0880*/  LDS R9, [R6+0x80] ;  /* 0x0000800006097984 */ /* 0x000ea80000000800 */
[----:B------:R-:W3:Y:S04]  /*0890*/  LDS R11, [R6+0x2000] ;  /* 0x00200000060b7984 */ /* 0x000ee80000000800 */
[----:B-1----:R-:W1:Y:S04]  /*08a0*/  LDS R13, [R6+0x2080] ;  /* 0x00208000060d7984 */ /* 0x002e680000000800 */
[----:B0-----:R-:W-:Y:S04]  /*08b0*/  STG.E desc[UR8][R2.64], R7 ;  /* 0x0000000702007986 */ /* 0x001fe8000c101908 */
[----:B--2---:R-:W-:Y:S04]  /*08c0*/  STG.E desc[UR8][R2.64+0x80], R9 ;  /* 0x0000800902007986 */ /* 0x004fe8000c101908 */
[----:B---3--:R-:W-:Y:S04]  /*08d0*/  STG.E desc[UR8][R4.64], R11 ;  /* 0x0000000b04007986 */ /* 0x008fe8000c101908 */
[----:B-1----:R-:W-:Y:S01]  /*08e0*/  STG.E desc[UR8][R4.64+0x80], R13 ;  /* 0x0000800d04007986 */ /* 0x002fe2000c101908 */
[----:B------:R-:W-:Y:S05]  /*08f0*/  EXIT ;  /* 0x000000000000794d */ /* 0x000fea0003800000 */
.L_x_3:
        /* <DEDUP_REMOVED lines=16> */
.L_x_9:


//--------------------- .text._Z8phase2_1Piii     --------------------------
	.section	.text._Z8phase2_1Piii,"ax",@progbits
	.align	128
        .global         _Z8phase2_1Piii
        .type           _Z8phase2_1Piii,@function
        .size           _Z8phase2_1Piii,(.L_x_10 - _Z8phase2_1Piii)
        .other          _Z8phase2_1Piii,@"STO_CUDA_ENTRY STV_DEFAULT"
_Z8phase2_1Piii:
.text._Z8phase2_1Piii:
[----:B------:R-:W-:Y:S08]  /*0000*/  LDC R1, c[0x0][0x37c] ;  /* 0x0000df00ff017b82 */ /* 0x000ff00000000800 */
[----:B------:R-:W0:Y:S08]  /*0010*/  S2UR UR4, SR_CTAID.X ;  /* 0x00000000000479c3 */ /* 0x000e300000002500 */
[----:B------:R-:W0:Y:S02]  /*0020*/  LDC R2, c[0x0][0x388] ;  /* 0x0000e200ff027b82 */ /* 0x000e240000000800 */
[----:B0-----:R-:W-:-:S13]  /*0030*/  ISETP.NE.AND P0, PT, R2, UR4, PT ;  /* 0x0000000402007c0c */ /* 0x001fda000bf05270 */
[----:B------:R-:W-:Y:S05]  /*0040*/  @!P0 EXIT ;  /* 0x000000000000894d */ /* 0x000fea0003800000 */
[----:B------:R-:W0:Y:S01]  /*0050*/  S2R R7, SR_TID.Y ;  /* 0x0000000000077919 */ /* 0x000e220000002200 */
[----:B------:R-:W1:Y:S01]  /*0060*/  LDC R13, c[0x0][0x38c] ;  /* 0x0000e300ff0d7b82 */ /* 0x000e620000000800 */
[----:B------:R-:W2:Y:S01]  /*0070*/  LDCU.64 UR8, c[0x0][0x358] ;  /* 0x00006b00ff0877ac */ /* 0x000ea20008000a00 */
[----:B------:R-:W-:Y:S01]  /*0080*/  IMAD.SHL.U32 R2, R2, 0x40, RZ ;  /* 0x0000004002027824 */ /* 0x000fe200078e00ff */
[----:B------:R-:W0:Y:S05]  /*0090*/  S2R R0, SR_TID.X ;  /* 0x0000000000007919 */ /* 0x000e2a0000002100 */
[----:B------:R-:W3:Y:S01]  /*00a0*/  LDC.64 R4, c[0x0][0x380] ;  /* 0x0000e000ff047b82 */ /* 0x000ee20000000a00 */
[----:B-1----:R-:W-:-:S02]  /*00b0*/  IMAD R9, R13, UR4, RZ ;  /* 0x000000040d097c24 */ /* 0x002fc4000f8e02ff */
[-CC-:B------:R-:W-:Y:S02]  /*00c0*/  IMAD R3, R2, R13.reuse, R2.reuse ;  /* 0x0000000d02037224 */ /* 0x180fe400078e0202 */
[----:B------:R-:W-:Y:S02]  /*00d0*/  IMAD R11, R9, 0x40, R2 ;  /* 0x00000040090b7824 */ /* 0x000fe400078e0202 */
[----:B0-----:R-:W-:-:S04]  /*00e0*/  IMAD R6, R7, R13, R0 ;  /* 0x0000000d07067224 */ /* 0x001fc800078e0200 */
[--C-:B------:R-:W-:Y:S02]  /*00f0*/  IMAD R2, R13, 0x20, R6.reuse ;  /* 0x000000200d027824 */ /* 0x100fe400078e0206 */
[C---:B------:R-:W-:Y:S02]  /*0100*/  IMAD.IADD R9, R3.reuse, 0x1, R6 ;  /* 0x0000000103097824 */ /* 0x040fe400078e0206 */
[----:B------:R-:W-:Y:S02]  /*0110*/  IMAD.IADD R13, R6, 0x1, R11 ;  /* 0x00000001060d7824 */ /* 0x000fe400078e020b */
[--C-:B------:R-:W-:Y:S02]  /*0120*/  IMAD.IADD R15, R3, 0x1, R2.reuse ;  /* 0x00000001030f7824 */ /* 0x100fe400078e0202 */
[----:B------:R-:W-:Y:S02]  /*0130*/  IMAD.IADD R17, R11, 0x1, R2 ;  /* 0x000000010b117824 */ /* 0x000fe400078e0202 */
[----:B---3--:R-:W-:-:S04]  /*0140*/  IMAD.WIDE R8, R9, 0x4, R4 ;  /* 0x0000000409087825 */ /* 0x008fc800078e0204 */
[--C-:B------:R-:W-:Y:S01]  /*0150*/  IMAD.WIDE R2, R13, 0x4, R4.reuse ;  /* 0x000000040d027825 */ /* 0x100fe200078e0204 */
[----:B--2---:R-:W2:Y:S03]  /*0160*/  LDG.E R12, desc[UR8][R8.64] ;  /* 0x00000008080c7981 */ /* 0x004ea6000c1e1900 */
[--C-:B------:R-:W-:Y:S01]  /*0170*/  IMAD.WIDE R10, R15, 0x4, R4.reuse ;  /* 0x000000040f0a7825 */ /* 0x100fe200078e0204 */
[----:B------:R-:W3:Y:S03]  /*0180*/  LDG.E R13, desc[UR8][R2.64] ;  /* 0x00000008020d7981 */ /* 0x000ee6000c1e1900 */
[----:B------:R-:W-:Y:S01]  /*0190*/  IMAD.WIDE R4, R17, 0x4, R4 ;  /* 0x0000000411047825 */ /* 0x000fe200078e0204 */
[----:B------:R0:W4:Y:S04]  /*01a0*/  LDG.E R14, desc[UR8][R8.64+0x80] ;  /* 0x00008008080e7981 */ /* 0x000128000c1e1900 */
        /* <DEDUP_REMOVED lines=19> */
[----:B---3--:R0:W-:Y:S04]  /*02e0*/  STS [R6], R13 ;  /* 0x0000000d06007388 */ /* 0x0081e80000000800 */
[----:B----4-:R0:W-:Y:S04]  /*02f0*/  STS [R9+0x80], R14 ;  /* 0x0000800e09007388 */ /* 0x0101e80000000800 */
[----:B-----5:R0:W-:Y:S04]  /*0300*/  STS [R6+0x80], R15 ;  /* 0x0000800f06007388 */ /* 0x0201e80000000800 */
[----:B------:R0:W-:Y:S04]  /*0310*/  STS [R9+0x2000], R16 ;  /* 0x0020001009007388 */ /* 0x0001e80000000800 */
[----:B------:R0:W-:Y:S04]  /*0320*/  STS [R6+0x2000], R17 ;  /* 0x0020001106007388 */ /* 0x0001e80000000800 */
[----:B------:R0:W-:Y:S04]  /*0330*/  STS [R9+0x2080], R18 ;  /* 0x0020801209007388 */ /* 0x0001e80000000800 */
[----:B------:R0:W-:Y:S01]  /*0340*/  STS [R6+0x2080], R19 ;  /* 0x0020801306007388 */ /* 0x0001e20000000800 */
[----:B------:R-:W-:Y:S06]  /*0350*/  BAR.SYNC.DEFER_BLOCKING 0x0 ;  /* 0x0000000000007b1d */ /* 0x000fec0000010000 */
.L_x_4:
[----:B------:R-:W-:Y:S01]  /*0360*/  LDS R8, [R6] ;  /* 0x0000000006087984 */ /* 0x000fe20000000800 */
[----:B------:R-:W-:-:S03]  /*0370*/  UIADD3 UR4, UPT, UPT, UR4, 0x10, URZ ;  /* 0x0000001004047890 */ /* 0x000fc6000fffe0ff */
[----:B0-----:R-:W-:Y:S01]  /*0380*/  LDS R9, [R7+-0x2000] ;  /* 0xffe0000007097984 */ /* 0x001fe20000000800 */
[----:B------:R-:W-:-:S03]  /*0390*/  UISETP.NE.AND UP0, UPT, UR4, 0x2100, UPT ;  /* 0x000021000400788c */ /* 0x000fc6000bf05270 */
[----:B------:R-:W0:Y:S04]  /*03a0*/  LDS R10, [R0+-0x200] ;  /* 0xfffe0000000a7984 */ /* 0x000e280000000800 */
[----:B------:R-:W-:Y:S04]  /*03b0*/  LDS R13, [R6+0x2000] ;  /* 0x00200000060d7984 */ /* 0x000fe80000000800 */
[----:B-1----:R-:W-:Y:S01]  /*03c0*/  LDS R15, [R6+0x2080] ;  /* 0x00208000060f7984 */ /* 0x002fe20000000800 */
[----:B0-----:R-:W-:-:S03]  /*03d0*/  VIADDMNMX R9, R10, R9, R8, PT ;  /* 0x000000090a097246 */ /* 0x001fc60003800108 */
[----:B------:R-:W-:Y:S04]  /*03e0*/  LDS R8, [R6+0x80] ;  /* 0x0000800006087984 */ /* 0x000fe80000000800 */
[----:B------:R-:W-:Y:S04]  /*03f0*/  STS [R6], R9 ;  /* 0x0000000906007388 */ /* 0x000fe80000000800 */
[----:B------:R-:W-:Y:S04]  /*0400*/  LDS R11, [R7+-0x2000] ;  /* 0xffe00000070b7984 */ /* 0x000fe80000000800 */
[----:B------:R-:W0:Y:S02]  /*0410*/  LDS R12, [R0+-0x180] ;  /* 0xfffe8000000c7984 */ /* 0x000e240000000800 */
[----:B0-----:R-:W-:-:S05]  /*0420*/  VIADDMNMX R11, R12, R11, R8, PT ;  /* 0x0000000b0c0b7246 */ /* 0x001fca0003800108 */
[----:B------:R-:W-:Y:S04]  /*0430*/  STS [R6+0x80], R11 ;  /* 0x0000800b06007388 */ /* 0x000fe80000000800 */
[----:B------:R-:W0:Y:S02]  /*0440*/  LDS R8, [R7] ;  /* 0x0000000007087984 */ /* 0x000e240000000800 */
[----:B0-----:R-:W-:-:S05]  /*0450*/  VIADDMNMX R13, R10, R8, R13, PT ;  /* 0x000000080a0d7246 */ /* 0x001fca000380010d */
[----:B------:R-:W-:Y:S04]  /*0460*/  STS [R6+0x2000], R13 ;  /* 0x0020000d06007388 */ /* 0x000fe80000000800 */
[----:B------:R-:W0:Y:S02]  /*0470*/  LDS R8, [R7] ;  /* 0x0000000007087984 */ /* 0x000e240000000800 */
[----:B0-----:R-:W-:-:S05]  /*0480*/  VIADDMNMX R15, R12, R8, R15, PT ;  /* 0x000000080c0f7246 */ /* 0x001fca000380010f */
[----:B------:R-:W-:Y:S01]  /*0490*/  STS [R6+0x2080], R15 ;  /* 0x0020800f06007388 */ /* 0x000fe20000000800 */
[----:B------:R-:W-:Y:S06]  /*04a0*/  BAR.SYNC.DEFER_BLOCKING 0x0 ;  /* 0x0000000000007b1d */ /* 0x000fec0000010000 */
[----:B------:R-:W-:Y:S04]  /*04b0*/  LDS R8, [R6] ;  /* 0x0000000006087984 */ /* 0x000fe80000000800 */
[----:B------:R-:W-:Y:S04]  /*04c0*/  LDS R9, [R7+-0x1ffc] ;  /* 0xffe0040007097984 */ /* 0x000fe80000000800 */
[----:B------:R-:W0:Y:S04]  /*04d0*/  LDS R10, [R0+-0x100] ;  /* 0xffff0000000a7984 */ /* 0x000e280000000800 */
[----:B------:R-:W-:Y:S04]  /*04e0*/  LDS R13, [R6+0x2000] ;  /* 0x00200000060d7984 */ /* 0x000fe80000000800 */
[----:B------:R-:W-:Y:S01]  /*04f0*/  LDS R15, [R6+0x2080] ;  /* 0x00208000060f7984 */ /* 0x000fe20000000800 */
[----:B0-----:R-:W-:-:S03]  /*0500*/  VIADDMNMX R9, R10, R9, R8, PT ;  /* 0x000000090a097246 */ /* 0x001fc60003800108 */
[----:B------:R-:W-:Y:S04]  /*0510*/  LDS R8, [R6+0x80] ;  /* 0x0000800006087984 */ /* 0x000fe80000000800 */
[----:B------:R-:W-:Y:S04]  /*0520*/  STS [R6], R9 ;  /* 0x0000000906007388 */ /* 0x000fe80000000800 */
[----:B------:R-:W-:Y:S04]  /*0530*/  LDS R11, [R7+-0x1ffc] ;  /* 0xffe00400070b7984 */ /* 0x000fe80000000800 */
[----:B------:R-:W0:Y:S02]  /*0540*/  LDS R12, [R0+-0x80] ;  /* 0xffff8000000c7984 */ /* 0x000e240000000800 */
[----:B0-----:R-:W-:-:S05]  /*0550*/  VIADDMNMX R11, R12, R11, R8, PT ;  /* 0x0000000b0c0b7246 */ /* 0x001fca0003800108 */
[----:B------:R-:W-:Y:S04]  /*0560*/  STS [R6+0x80], R11 ;  /* 0x0000800b06007388 */ /* 0x000fe80000000800 */
[----:B------:R-:W0:Y:S02]  /*0570*/  LDS R8, [R7+0x4] ;  /* 0x0000040007087984 */ /* 0x000e240000000800 */
[----:B0-----:R-:W-:-:S05]  /*0580*/  VIADDMNMX R13, R10, R8, R13, PT ;  /* 0x000000080a0d7246 */ /* 0x001fca000380010d */
[----:B------:R-:W-:Y:S04]  /*0590*/  STS [R6+0x2000], R13 ;  /* 0x0020000d06007388 */ /* 0x000fe80000000800 */
[----:B------:R-:W0:Y:S02]  /*05a0*/  LDS R8, [R7+0x4] ;  /* 0x0000040007087984 */ /* 0x000e240000000800 */
[----:B0-----:R-:W-:-:S05]  /*05b0*/  VIADDMNMX R15, R12, R8, R15, PT ;  /* 0x000000080c0f7246 */ /* 0x001fca000380010f */
[----:B------:R-:W-:Y:S01]  /*05c0*/  STS [R6+0x2080], R15 ;  /* 0x0020800f06007388 */ /* 0x000fe20000000800 */
[----:B------:R-:W-:Y:S06]  /*05d0*/  BAR.SYNC.DEFER_BLOCKING 0x0 ;  /* 0x0000000000007b1d */ /* 0x000fec0000010000 */
[----:B------:R-:W-:Y:S04]  /*05e0*/  LDS R8, [R6] ;  /* 0x0000000006087984 */ /* 0x000fe80000000800 */
[----:B------:R-:W-:Y:S04]  /*05f0*/  LDS R9, [R7+-0x1ff8] ;  /* 0xffe0080007097984 */ /* 0x000fe80000000800 */
[----:B------:R-:W0:Y:S04]  /*0600*/  LDS R10, [R0] ;  /* 0x00000000000a7984 */ /* 0x000e280000000800 */
[----:B------:R-:W-:Y:S04]  /*0610*/  LDS R13, [R6+0x2000] ;  /* 0x00200000060d7984 */ /* 0x000fe80000000800 */
[----:B------:R-:W-:Y:S01]  /*0620*/  LDS R15, [R6+0x2080] ;  /* 0x00208000060f7984 */ /* 0x000fe20000000800 */
[----:B0-----:R-:W-:-:S03]  /*0630*/  VIADDMNMX R9, R10, R9, R8, PT ;  /* 0x000000090a097246 */ /* 0x001fc60003800108 */
[----:B------:R-:W-:Y:S04]  /*0640*/  LDS R8, [R6+0x80] ;  /* 0x0000800006087984 */ /* 0x000fe80000000800 */
[----:B------:R-:W-:Y:S04]  /*0650*/  STS [R6], R9 ;  /* 0x0000000906007388 */ /* 0x000fe80000000800 */
[----:B------:R-:W-:Y:S04]  /*0660*/  LDS R11, [R7+-0x1ff8] ;  /* 0xffe00800070b7984 */ /* 0x000fe80000000800 */
[----:B------:R-:W0:Y:S02]  /*0670*/  LDS R12, [R0+0x80] ;  /* 0x00008000000c7984 */ /* 0x000e240000000800 */
        /* <DEDUP_REMOVED lines=11> */
[----:B------:R-:W0:Y:S04]  /*0730*/  LDS R10, [R0+0x100] ;  /* 0x00010000000a7984 */ /* 0x000e280000000800 */
[----:B------:R-:W-:Y:S04]  /*0740*/  LDS R13, [R6+0x2000] ;  /* 0x00200000060d7984 */ /* 0x000fe80000000800 */
[----:B------:R-:W-:Y:S01]  /*0750*/  LDS R15, [R6+0x2080] ;  /* 0x00208000060f7984 */ /* 0x000fe20000000800 */
[----:B0-----:R-:W-:-:S03]  /*0760*/  VIADDMNMX R9, R10, R9, R8, PT ;  /* 0x000000090a097246 */ /* 0x001fc60003800108 */
[----:B------:R-:W-:Y:S04]  /*0770*/  LDS R8, [R6+0x80] ;  /* 0x0000800006087984 */ /* 0x000fe80000000800 */
[----:B------:R-:W-:Y:S04]  /*0780*/  STS [R6], R9 ;  /* 0x0000000906007388 */ /* 0x000fe80000000800 */
[----:B------:R-:W-:Y:S04]  /*0790*/  LDS R11, [R7+-0x1ff4] ;  /* 0xffe00c00070b7984 */ /* 0x000fe80000000800 */
[----:B------:R0:W1:Y:S02]  /*07a0*/  LDS R12, [R0+0x180] ;  /* 0x00018000000c7984 */ /* 0x0000640000000800 */
[----:B0-----:R-:W-:Y:S01]  /*07b0*/  VIADD R0, R0, 0x400 ;  /* 0x0000040000007836 */ /* 0x001fe20000000000 */
[----:B-1----:R-:W-:-:S05]  /*07c0*/  VIADDMNMX R11, R12, R11, R8, PT ;  /* 0x0000000b0c0b7246 */ /* 0x002fca0003800108 */
[----:B------:R-:W-:Y:S04]  /*07d0*/  STS [R6+0x80], R11 ;  /* 0x0000800b06007388 */ /* 0x000fe80000000800 */
[----:B------:R-:W0:Y:S02]  /*07e0*/  LDS R8, [R7+0xc] ;  /* 0x00000c0007087984 */ /* 0x000e240000000800 */
[----:B0-----:R-:W-:-:S05]  /*07f0*/  VIADDMNMX R13, R10, R8, R13, PT ;  /* 0x000000080a0d7246 */ /* 0x001fca000380010d */
        /* <DEDUP_REMOVED lines=10> */
[----:B------:R-:W4:Y:S04]  /*08a0*/  LDS R13, [R6+0x2080] ;  /* 0x00208000060d7984 */ /* 0x000f280000000800 */
[----:B0-----:R-:W-:Y:S04]  /*08b0*/  STG.E desc[UR8][R2.64], R7 ;  /* 0x0000000702007986 */ /* 0x001fe8000c101908 */
[----:B--2---:R-:W-:Y:S04]  /*08c0*/  STG.E desc[UR8][R2.64+0x80], R9 ;  /* 0x0000800902007986 */ /* 0x004fe8000c101908 */
[----:B---3--:R-:W-:Y:S04]  /*08d0*/  STG.E desc[UR8][R4.64], R11 ;  /* 0x0000000b04007986 */ /* 0x008fe8000c101908 */
[----:B----4-:R-:W-:Y:S01]  /*08e0*/  STG.E desc[UR8][R4.64+0x80], R13 ;  /* 0x0000800d04007986 */ /* 0x010fe2000c101908 */
[----:B------:R-:W-:Y:S05]  /*08f0*/  EXIT ;  /* 0x000000000000794d */ /* 0x000fea0003800000 */
.L_x_5:
        /* <DEDUP_REMOVED lines=16> */
.L_x_10:


//--------------------- .text._Z6phase1Piii       --------------------------
	.section	.text._Z6phase1Piii,"ax",@progbits
	.align	128
        .global         _Z6phase1Piii
        .type           _Z6phase1Piii,@function
        .size           _Z6phase1Piii,(.L_x_11 - _Z6phase1Piii)
        .other          _Z6phase1Piii,@"STO_CUDA_ENTRY STV_DEFAULT"
_Z6phase1Piii:
.text._Z6phase1Piii:
[----:B------:R-:W-:Y:S01]  /*0000*/  LDC R1, c[0x0][0x37c] ;  /* 0x0000df00ff017b82 */ /* 0x000fe20000000800 */
[----:B------:R-:W0:Y:S07]  /*0010*/  S2R R6, SR_TID.Y ;  /* 0x0000000000067919 */ /* 0x000e2e0000002200 */
[----:B------:R-:W1:Y:S01]  /*0020*/  LDC.64 R8, c[0x0][0x388] ;  /* 0x0000e200ff087b82 */ /* 0x000e620000000a00 */
[----:B------:R-:W2:Y:S01]  /*0030*/  LDCU.64 UR6, c[0x0][0x358] ;  /* 0x00006b00ff0677ac */ /* 0x000ea20008000a00 */
[----:B------:R-:W0:Y:S06]  /*0040*/  S2R R17, SR_TID.X ;  /* 0x0000000000117919 */ /* 0x000e2c0000002100 */
[----:B------:R-:W3:Y:S01]  /*0050*/  LDC.64 R4, c[0x0][0x380] ;  /* 0x0000e000ff047b82 */ /* 0x000ee20000000a00 */
[----:B-1----:R-:W-:-:S02]  /*0060*/  IMAD R0, R8, R9, R8 ;  /* 0x0000000908007224 */ /* 0x002fc400078e0208 */
[----:B0-----:R-:W-:-:S04]  /*0070*/  IMAD R3, R6, R9, R17 ;  /* 0x0000000906037224 */ /* 0x001fc800078e0211 */
[----:B------:R-:W-:-:S04]  /*0080*/  IMAD R3, R0, 0x40, R3 ;  /* 0x0000004000037824 */ /* 0x000fc800078e0203 */
[----:B------:R-:W-:Y:S02]  /*0090*/  IMAD R7, R9, 0x20, R3 ;  /* 0x0000002009077824 */ /* 0x000fe400078e0203 */
[----:B---3--:R-:W-:-:S04]  /*00a0*/  IMAD.WIDE R2, R3, 0x4, R4 ;  /* 0x0000000403027825 */ /* 0x008fc800078e0204 */
[----:B------:R-:W-:Y:S01]  /*00b0*/  IMAD.WIDE R4, R7, 0x4, R4 ;  /* 0x0000000407047825 */ /* 0x000fe200078e0204 */
[----:B--2---:R-:W2:Y:S04]  /*00c0*/  LDG.E R9, desc[UR6][R2.64] ;  /* 0x0000000602097981 */ /* 0x004ea8000c1e1900 */
[----:B------:R-:W3:Y:S04]  /*00d0*/  LDG.E R11, desc[UR6][R2.64+0x80] ;  /* 0x00008006020b7981 */ /* 0x000ee8000c1e1900 */
[----:B------:R-:W4:Y:S04]  /*00e0*/  LDG.E R13, desc[UR6][R4.64] ;  /* 0x00000006040d7981 */ /* 0x000f28000c1e1900 */
[----:B------:R-:W5:Y:S01]  /*00f0*/  LDG.E R15, desc[UR6][R4.64+0x80] ;  /* 0x00008006040f7981 */ /* 0x000f62000c1e1900 */
[----:B------:R-:W0:Y:S01]  /*0100*/  S2UR UR5, SR_CgaCtaId ;  /* 0x00000000000579c3 */ /* 0x000e220000008800 */
[----:B------:R-:W-:-:S02]  /*0110*/  UMOV UR4, 0x400 ;  /* 0x0000040000047882 */ /* 0x000fc40000000000 */
[----:B0-----:R-:W-:-:S06]  /*0120*/  ULEA UR4, UR5, UR4, 0x18 ;  /* 0x0000000405047291 */ /* 0x001fcc000f8ec0ff */
[----:B------:R-:W-:Y:S02]  /*0130*/  LEA R6, R6, UR4, 0x8 ;  /* 0x0000000406067c11 */ /* 0x000fe4000f8e40ff */
[C---:B------:R-:W-:Y:S01]  /*0140*/  LEA R7, R17.reuse, UR4, 0x2 ;  /* 0x0000000411077c11 */ /* 0x040fe2000f8e10ff */
[----:B------:R-:W-:Y:S02]  /*0150*/  UMOV UR4, 0x2000 ;  /* 0x0000200000047882 */ /* 0x000fe40000000000 */
[----:B------:R-:W-:Y:S02]  /*0160*/  IMAD R0, R17, 0x4, R6 ;  /* 0x0000000411007824 */ /* 0x000fe400078e0206 */
[----:B------:R-:W-:Y:S02]  /*0170*/  VIADD R6, R6, 0x2000 ;  /* 0x0000200006067836 */ /* 0x000fe40000000000 */
[----:B------:R-:W-:Y:S01]  /*0180*/  VIADD R7, R7, 0x200 ;  /* 0x0000020007077836 */ /* 0x000fe20000000000 */
[----:B--2---:R0:W-:Y:S04]  /*0190*/  STS [R0], R9 ;  /* 0x0000000900007388 */ /* 0x0041e80000000800 */
[----:B---3--:R0:W-:Y:S04]  /*01a0*/  STS [R0+0x80], R11 ;  /* 0x0000800b00007388 */ /* 0x0081e80000000800 */
[----:B----4-:R0:W-:Y:S04]  /*01b0*/  STS [R0+0x2000], R13 ;  /* 0x0020000d00007388 */ /* 0x0101e80000000800 */
[----:B-----5:R0:W-:Y:S01]  /*01c0*/  STS [R0+0x2080], R15 ;  /* 0x0020800f00007388 */ /* 0x0201e20000000800 */
[----:B------:R-:W-:Y:S06]  /*01d0*/  BAR.SYNC.DEFER_BLOCKING 0x0 ;  /* 0x0000000000007b1d */ /* 0x000fec0000010000 */
.L_x_6:
[----:B------:R-:W-:Y:S01]  /*01e0*/  LDS R8, [R6+-0x2000] ;  /* 0xffe0000006087984 */ /* 0x000fe20000000800 */
[----:B------:R-:W-:-:S03]  /*01f0*/  UIADD3 UR4, UPT, UPT, UR4, 0x10, URZ ;  /* 0x0000001004047890 */ /* 0x000fc6000fffe0ff */
[----:B01----:R-:W-:Y:S01]  /*0200*/  LDS R9, [R7+-0x200] ;  /* 0xfffe000007097984 */ /* 0x003fe20000000800 */
[----:B------:R-:W-:-:S03]  /*0210*/  UISETP.NE.AND UP0, UPT, UR4, 0x2100, UPT ;  /* 0x000021000400788c */ /* 0x000fc6000bf05270 */
[----:B------:R-:W0:Y:S02]  /*0220*/  LDS R10, [R0] ;  /* 0x00000000000a7984 */ /* 0x000e240000000800 */
[----:B0-----:R-:W-:Y:S02]  /*0230*/  VIADDMNMX R9, R9, R8, R10, PT ;  /* 0x0000000809097246 */ /* 0x001fe4000380010a */
[----:B------:R-:W-:Y:S04]  /*0240*/  LDS R10, [R0+0x80] ;  /* 0x00008000000a7984 */ /* 0x000fe80000000800 */
[----:B------:R-:W-:Y:S04]  /*0250*/  STS [R0], R9 ;  /* 0x0000000900007388 */ /* 0x000fe80000000800 */
[----:B------:R-:W-:Y:S04]  /*0260*/  LDS R8, [R6+-0x2000] ;  /* 0xffe0000006087984 */ /* 0x000fe80000000800 */
[----:B------:R-:W0:Y:S02]  /*0270*/  LDS R11, [R7+-0x180] ;  /* 0xfffe8000070b7984 */ /* 0x000e240000000800 */
[----:B0-----:R-:W-:-:S02]  /*0280*/  VIADDMNMX R11, R11, R8, R10, PT ;  /* 0x000000080b0b7246 */ /* 0x001fc4000380010a */
[----:B------:R-:W-:Y:S04]  /*0290*/  LDS R10, [R0+0x2000] ;  /* 0x00200000000a7984 */ /* 0x000fe80000000800 */
[----:B------:R-:W-:Y:S04]  /*02a0*/  STS [R0+0x80], R11 ;  /* 0x0000800b00007388 */ /* 0x000fe80000000800 */
[----:B------:R-:W-:Y:S04]  /*02b0*/  LDS R8, [R6] ;  /* 0x0000000006087984 */ /* 0x000fe80000000800 */
[----:B------:R-:W0:Y:S02]  /*02c0*/  LDS R13, [R7+-0x200] ;  /* 0xfffe0000070d7984 */ /* 0x000e240000000800 */
[----:B0-----:R-:W-:-:S02]  /*02d0*/  VIADDMNMX R13, R13, R8, R10, PT ;  /* 0x000000080d0d7246 */ /* 0x001fc4000380010a */
[----:B------:R-:W-:Y:S04]  /*02e0*/  LDS R10, [R0+0x2080] ;  /* 0x00208000000a7984 */ /* 0x000fe80000000800 */
[----:B------:R-:W-:Y:S04]  /*02f0*/  STS [R0+0x2000], R13 ;  /* 0x0020000d00007388 */ /* 0x000fe80000000800 */
[----:B------:R-:W-:Y:S04]  /*0300*/  LDS R8, [R6] ;  /* 0x0000000006087984 */ /* 0x000fe80000000800 */
[----:B------:R-:W0:Y:S02]  /*0310*/  LDS R9, [R7+-0x180] ;  /* 0xfffe800007097984 */ /* 0x000e240000000800 */
[----:B0-----:R-:W-:-:S05]  /*0320*/  VIADDMNMX R9, R9, R8, R10, PT ;  /* 0x0000000809097246 */ /* 0x001fca000380010a */
[----:B------:R-:W-:Y:S01]  /*0330*/  STS [R0+0x2080], R9 ;  /* 0x0020800900007388 */ /* 0x000fe20000000800 */
[----:B------:R-:W-:Y:S06]  /*0340*/  BAR.SYNC.DEFER_BLOCKING 0x0 ;  /* 0x0000000000007b1d */ /* 0x000fec0000010000 */
[----:B------:R-:W-:Y:S04]  /*0350*/  LDS R8, [R6+-0x1ffc] ;  /* 0xffe0040006087984 */ /* 0x000fe80000000800 */
[----:B------:R-:W-:Y:S04]  /*0360*/  LDS R11, [R7+-0x100] ;  /* 0xffff0000070b7984 */ /* 0x000fe80000000800 */
[----:B------:R-:W0:Y:S02]  /*0370*/  LDS R10, [R0] ;  /* 0x00000000000a7984 */ /* 0x000e240000000800 */
[----:B0-----:R-:W-:-:S02]  /*0380*/  VIADDMNMX R11, R11, R8, R10, PT ;  /* 0x000000080b0b7246 */ /* 0x001fc4000380010a */
[----:B------:R-:W-:Y:S04]  /*0390*/  LDS R10, [R0+0x80] ;  /* 0x00008000000a7984 */ /* 0x000fe80000000800 */
[----:B------:R-:W-:Y:S04]  /*03a0*/  STS [R0], R11 ;  /* 0x0000000b00007388 */ /* 0x000fe80000000800 */
[----:B------:R-:W-:Y:S04]  /*03b0*/  LDS R8, [R6+-0x1ffc] ;  /* 0xffe0040006087984 */ /* 0x000fe80000000800 */
        /* <DEDUP_REMOVED lines=9> */
[----:B------:R-:W-:Y:S04]  /*0450*/  LDS R8, [R6+0x4] ;  /* 0x0000040006087984 */ /* 0x000fe80000000800 */
[----:B------:R-:W0:Y:S02]  /*0460*/  LDS R11, [R7+-0x80] ;  /* 0xffff8000070b7984 */ /* 0x000e240000000800 */
[----:B0-----:R-:W-:-:S05]  /*0470*/  VIADDMNMX R11, R11, R8, R10, PT ;  /* 0x000000080b0b7246 */ /* 0x001fca000380010a */
[----:B------:R-:W-:Y:S01]  /*0480*/  STS [R0+0x2080], R11 ;  /* 0x0020800b00007388 */ /* 0x000fe20000000800 */
[----:B------:R-:W-:Y:S06]  /*0490*/  BAR.SYNC.DEFER_BLOCKING 0x0 ;  /* 0x0000000000007b1d */ /* 0x000fec0000010000 */
[----:B------:R-:W-:Y:S04]  /*04a0*/  LDS R8, [R6+-0x1ff8] ;  /* 0xffe0080006087984 */ /* 0x000fe80000000800 */
[----:B------:R-:W-:Y:S04]  /*04b0*/  LDS R13, [R7] ;  /* 0x00000000070d7984 */ /* 0x000fe80000000800 */
[----:B------:R-:W0:Y:S02]  /*04c0*/  LDS R10, [R0] ;  /* 0x00000000000a7984 */ /* 0x000e240000000800 */
[----:B0-----:R-:W-:-:S02]  /*04d0*/  VIADDMNMX R13, R13, R8, R10, PT ;  /* 0x000000080d0d7246 */ /* 0x001fc4000380010a */
[----:B------:R-:W-:Y:S04]  /*04e0*/  LDS R10, [R0+0x80] ;  /* 0x00008000000a7984 */ /* 0x000fe80000000800 */
[----:B------:R-:W-:Y:S04]  /*04f0*/  STS [R0], R13 ;  /* 0x0000000d00007388 */ /* 0x000fe80000000800 */
[----:B------:R-:W-:Y:S04]  /*0500*/  LDS R8, [R6+-0x1ff8] ;  /* 0xffe0080006087984 */ /* 0x000fe80000000800 */
        /* <DEDUP_REMOVED lines=9> */
[----:B------:R-:W-:Y:S04]  /*05a0*/  LDS R8, [R6+0x8] ;  /* 0x0000080006087984 */ /* 0x000fe80000000800 */
[----:B------:R-:W0:Y:S02]  /*05b0*/  LDS R13, [R7+0x80] ;  /* 0x00008000070d7984 */ /* 0x000e240000000800 */
[----:B0-----:R-:W-:-:S05]  /*05c0*/  VIADDMNMX R13, R13, R8, R10, PT ;  /* 0x000000080d0d7246 */ /* 0x001fca000380010a */
[----:B------:R-:W-:Y:S01]  /*05d0*/  STS [R0+0x2080], R13 ;  /* 0x0020800d00007388 */ /* 0x000fe20000000800 */
[----:B------:R-:W-:Y:S06]  /*05e0*/  BAR.SYNC.DEFER_BLOCKING 0x0 ;  /* 0x0000000000007b1d */ /* 0x000fec0000010000 */
[----:B------:R-:W-:Y:S04]  /*05f0*/  LDS R8, [R6+-0x1ff4] ;  /* 0xffe00c0006087984 */ /* 0x000fe80000000800 */
[----:B------:R-:W-:Y:S04]  /*0600*/  LDS R9, [R7+0x100] ;  /* 0x0001000007097984 */ /* 0x000fe80000000800 */
        /* <DEDUP_REMOVED lines=10> */
[----:B------:R-:W0:Y:S02]  /*06b0*/  LDS R13, [R7+0x100] ;  /* 0x00010000070d7984 */ /* 0x000e240000000800 */
[----:B0-----:R-:W-:-:S02]  /*06c0*/  VIADDMNMX R13, R13, R8, R10, PT ;  /* 0x000000080d0d7246 */ /* 0x001fc4000380010a */
[----:B------:R-:W-:Y:S04]  /*06d0*/  LDS R10, [R0+0x2080] ;  /* 0x00208000000a7984 */ /* 0x000fe80000000800 */
[----:B------:R-:W-:Y:S04]  /*06e0*/  STS [R0+0x2000], R13 ;  /* 0x0020000d00007388 */ /* 0x000fe80000000800 */
[----:B------:R0:W-:Y:S04]  /*06f0*/  LDS R8, [R6+0xc] ;  /* 0x00000c0006087984 */ /* 0x0001e80000000800 */
[----:B------:R1:W2:Y:S01]  /*0700*/  LDS R9, [R7+0x180] ;  /* 0x0001800007097984 */ /* 0x0002a20000000800 */
[----:B0-----:R-:W-:-:S02]  /*0710*/  VIADD R6, R6, 0x10 ;  /* 0x0000001006067836 */ /* 0x001fc40000000000 */
[----:B-1----:R-:W-:Y:S01]  /*0720*/  VIADD R7, R7, 0x400 ;  /* 0x0000040007077836 */ /* 0x002fe20000000000 */
[----:B--2---:R-:W-:-:S05]  /*0730*/  VIADDMNMX R9, R9, R8, R10, PT ;  /* 0x0000000809097246 */ /* 0x004fca000380010a */
[----:B------:R1:W-:Y:S01]  /*0740*/  STS [R0+0x2080], R9 ;  /* 0x0020800900007388 */ /* 0x0003e20000000800 */
[----:B------:R-:W-:Y:S06]  /*0750*/  BAR.SYNC.DEFER_BLOCKING 0x0 ;  /* 0x0000000000007b1d */ /* 0x000fec0000010000 */
[----:B------:R-:W-:Y:S05]  /*0760*/  BRA.U UP0, `(.L_x_6) ;  /* 0xfffffff9009c7547 */ /* 0x000fea000b83ffff */
[----:B------:R-:W0:Y:S04]  /*0770*/  LDS R7, [R0] ;  /* 0x0000000000077984 */ /* 0x000e280000000800 */
[----:B-1----:R-:W1:Y:S04]  /*0780*/  LDS R9, [R0+0x80] ;  /* 0x0000800000097984 */ /* 0x002e680000000800 */
[----:B------:R-:W2:Y:S04]  /*0790*/  LDS R11, [R0+0x2000] ;  /* 0x00200000000b7984 */ /* 0x000ea80000000800 */
[----:B------:R-:W3:Y:S04]  /*07a0*/  LDS R13, [R0+0x2080] ;  /* 0x00208000000d7984 */ /* 0x000ee80000000800 */
[----:B0-----:R-:W-:Y:S04]  /*07b0*/  STG.E desc[UR6][R2.64], R7 ;  /* 0x0000000702007986 */ /* 0x001fe8000c101906 */
[----:B-1----:R-:W-:Y:S04]  /*07c0*/  STG.E desc[UR6][R2.64+0x80], R9 ;  /* 0x0000800902007986 */ /* 0x002fe8000c101906 */
[----:B--2---:R-:W-:Y:S04]  /*07d0*/  STG.E desc[UR6][R4.64], R11 ;  /* 0x0000000b04007986 */ /* 0x004fe8000c101906 */
[----:B---3--:R-:W-:Y:S01]  /*07e0*/  STG.E desc[UR6][R4.64+0x80], R13 ;  /* 0x0000800d04007986 */ /* 0x008fe2000c101906 */
[----:B------:R-:W-:Y:S05]  /*07f0*/  EXIT ;  /* 0x000000000000794d */ /* 0x000fea0003800000 */
.L_x_7:
        /* <DEDUP_REMOVED lines=16> */
.L_x_11:


//--------------------- .nv.shared._Z6phase3Piii  --------------------------
	.section	.nv.shared._Z6phase3Piii,"aw",@nobits
	.sectionflags	@""
	.align	4
.nv.shared._Z6phase3Piii:
	.zero		50176


//--------------------- .nv.shared.reserved.0     --------------------------
	.section	.nv.shared.reserved.0,"aw",@nobits
	.weak		__nv_reservedSMEM_offset_0_alias
	.size		__nv_reservedSMEM_offset_0_alias, 0, 64
	.other		__nv_reservedSMEM_offset_0_alias,@"STO_CUDA_RESERVED_SHARED STV_DEFAULT"
__nv_reservedSMEM_offset_0_alias:
	.zero		0
	.zero		64


//--------------------- .nv.shared._Z8phase2_2Piii --------------------------
	.section	.nv.shared._Z8phase2_2Piii,"aw",@nobits
	.sectionflags	@""
	.align	4
.nv.shared._Z8phase2_2Piii:
	.zero		33792


//--------------------- .nv.shared._Z8phase2_1Piii --------------------------
	.section	.nv.shared._Z8phase2_1Piii,"aw",@nobits
	.sectionflags	@""
	.align	4
.nv.shared._Z8phase2_1Piii:
	.zero		33792


//--------------------- .nv.shared._Z6phase1Piii  --------------------------
	.section	.nv.shared._Z6phase1Piii,"aw",@nobits
	.sectionflags	@""
	.align	4
.nv.shared._Z6phase1Piii:
	.zero		17408


//--------------------- .nv.constant0._Z6phase3Piii --------------------------
	.section	.nv.constant0._Z6phase3Piii,"a",@progbits
	.sectionflags	@""
	.align	4
.nv.constant0._Z6phase3Piii:
	.zero		912


//--------------------- .nv.constant0._Z8phase2_2Piii --------------------------
	.section	.nv.constant0._Z8phase2_2Piii,"a",@progbits
	.sectionflags	@""
	.align	4
.nv.constant0._Z8phase2_2Piii:
	.zero		912


//--------------------- .nv.constant0._Z8phase2_1Piii --------------------------
	.section	.nv.constant0._Z8phase2_1Piii,"a",@progbits
	.sectionflags	@""
	.align	4
.nv.constant0._Z8phase2_1Piii:
	.zero		912


//--------------------- .nv.constant0._Z6phase1Piii --------------------------
	.section	.nv.constant0._Z6phase1Piii,"a",@progbits
	.sectionflags	@""
	.align	4
.nv.constant0._Z6phase1Piii:
	.zero		912


//--------------------- SYMBOLS --------------------------

	.type		.nv.reservedSmem.offset0,@object
	.size		.nv.reservedSmem.offset0,0x4
	.type		.nv.reservedSmem.cap,@object
	.size		.nv.reservedSmem.cap,0x4
